	.headerflags	@"EF_CUDA_TEXMODE_UNIFIED EF_CUDA_64BIT_ADDRESS EF_CUDA_SM86 EF_CUDA_VIRTUAL_SM(EF_CUDA_SM86)"
	.elftype	@"ET_EXEC"


//--------------------- .nv.info                  --------------------------
	.section	.nv.info,"",@"SHT_CUDA_INFO"
	.align	4


	//----- nvinfo : EIATTR_REGCOUNT
	.align		4
        /*0000*/ 	.byte	0x04, 0x2f
        /*0002*/ 	.short	(.L_1 - .L_0)
	.align		4
.L_0:
        /*0004*/ 	.word	index@(chunk_scaled_dot_kkt_fwd_kernel)
        /*0008*/ 	.word	0x0000008a


	//----- nvinfo : EIATTR_MAX_STACK_SIZE
	.align		4
.L_1:
        /*000c*/ 	.byte	0x04, 0x23
        /*000e*/ 	.short	(.L_3 - .L_2)
	.align		4
.L_2:
        /*0010*/ 	.word	index@(chunk_scaled_dot_kkt_fwd_kernel)
        /*0014*/ 	.word	0x00000000


	//----- nvinfo : EIATTR_MIN_STACK_SIZE
	.align		4
.L_3:
        /*0018*/ 	.byte	0x04, 0x12
        /*001a*/ 	.short	(.L_5 - .L_4)
	.align		4
.L_4:
        /*001c*/ 	.word	index@(chunk_scaled_dot_kkt_fwd_kernel)
        /*0020*/ 	.word	0x00000000


	//----- nvinfo : EIATTR_FRAME_SIZE
	.align		4
.L_5:
        /*0024*/ 	.byte	0x04, 0x11
        /*0026*/ 	.short	(.L_7 - .L_6)
	.align		4
.L_6:
        /*0028*/ 	.word	index@(chunk_scaled_dot_kkt_fwd_kernel)
        /*002c*/ 	.word	0x00000000
.L_7:


//--------------------- .nv.info.chunk_scaled_dot_kkt_fwd_kernel --------------------------
	.section	.nv.info.chunk_scaled_dot_kkt_fwd_kernel,"",@"SHT_CUDA_INFO"
	.align	4


	//----- nvinfo : EIATTR_CUDA_API_VERSION
	.align		4
        /*0000*/ 	.byte	0x04, 0x37
        /*0002*/ 	.short	(.L_9 - .L_8)
.L_8:
        /*0004*/ 	.word	0x0000007b


	//----- nvinfo : EIATTR_SW2861232_WAR
	.align		4
.L_9:
        /*0008*/ 	.byte	0x01, 0x35
	.zero		2


	//----- nvinfo : EIATTR_PARAM_CBANK
	.align		4
        /*000c*/ 	.byte	0x04, 0x0a
        /*000e*/ 	.short	(.L_11 - .L_10)
	.align		4
.L_10:
        /*0010*/ 	.word	index@(.nv.constant0.chunk_scaled_dot_kkt_fwd_kernel)
        /*0014*/ 	.short	0x0160
        /*0016*/ 	.short	0x002c


	//----- nvinfo : EIATTR_CBANK_PARAM_SIZE
	.align		4
.L_11:
        /*0018*/ 	.byte	0x03, 0x19
        /*001a*/ 	.short	0x002c


	//----- nvinfo : EIATTR_KPARAM_INFO
	.align		4
        /*001c*/ 	.byte	0x04, 0x17
        /*001e*/ 	.short	(.L_13 - .L_12)
.L_12:
        /*0020*/ 	.word	0x00000000
        /*0024*/ 	.short	0x0005
        /*0026*/ 	.short	0x0028
        /*0028*/ 	.byte	0x00, 0xf0, 0x11, 0x00


	//----- nvinfo : EIATTR_KPARAM_INFO
	.align		4
.L_13:
        /*002c*/ 	.byte	0x04, 0x17
        /*002e*/ 	.short	(.L_15 - .L_14)
.L_14:
        /*0030*/ 	.word	0x00000000
        /*0034*/ 	.short	0x0004
        /*0036*/ 	.short	0x0020
        /*0038*/ 	.byte	0x00, 0xf0, 0x21, 0x00


	//----- nvinfo : EIATTR_KPARAM_INFO
	.align		4
.L_15:
        /*003c*/ 	.byte	0x04, 0x17
        /*003e*/ 	.short	(.L_17 - .L_16)
.L_16:
        /*0040*/ 	.word	0x00000000
        /*0044*/ 	.short	0x0003
        /*0046*/ 	.short	0x0018
        /*0048*/ 	.byte	0x00, 0xf0, 0x21, 0x00


	//----- nvinfo : EIATTR_KPARAM_INFO
	.align		4
.L_17:
        /*004c*/ 	.byte	0x04, 0x17
        /*004e*/ 	.short	(.L_19 - .L_18)
.L_18:
        /*0050*/ 	.word	0x00000000
        /*0054*/ 	.short	0x0002
        /*0056*/ 	.short	0x0010
        /*0058*/ 	.byte	0x00, 0xf0, 0x21, 0x00


	//----- nvinfo : EIATTR_KPARAM_INFO
	.align		4
.L_19:
        /*005c*/ 	.byte	0x04, 0x17
        /*005e*/ 	.short	(.L_21 - .L_20)
.L_20:
        /*0060*/ 	.word	0x00000000
        /*0064*/ 	.short	0x0001
        /*0066*/ 	.short	0x0008
        /*0068*/ 	.byte	0x00, 0xf0, 0x21, 0x00


	//----- nvinfo : EIATTR_KPARAM_INFO
	.align		4
.L_21:
        /*006c*/ 	.byte	0x04, 0x17
        /*006e*/ 	.short	(.L_23 - .L_22)
.L_22:
        /*0070*/ 	.word	0x00000000
        /*0074*/ 	.short	0x0000
        /*0076*/ 	.short	0x0000
        /*0078*/ 	.byte	0x00, 0xf0, 0x21, 0x00


	//----- nvinfo : EIATTR_MAXREG_COUNT
	.align		4
.L_23:
        /*007c*/ 	.byte	0x03, 0x1b
        /*007e*/ 	.short	0x00ff


	//----- nvinfo : EIATTR_EXIT_INSTR_OFFSETS
	.align		4
        /*0080*/ 	.byte	0x04, 0x1c
        /*0082*/ 	.short	(.L_25 - .L_24)


	//   ....[0]....
.L_24:
        /*0084*/ 	.word	0x000036f0


	//   ....[1]....
        /*0088*/ 	.word	0x00003780


	//----- nvinfo : EIATTR_MAX_THREADS
	.align		4
.L_25:
        /*008c*/ 	.byte	0x04, 0x05
        /*008e*/ 	.short	(.L_27 - .L_26)
.L_26:
        /*0090*/ 	.word	0x00000040
        /*0094*/ 	.word	0x00000001
        /*0098*/ 	.word	0x00000001
.L_27:


//--------------------- .nv.rel.action            --------------------------
	.section	.nv.rel.action,"",@"SHT_CUDA_RELOCINFO"
	.align	8
	.sectionentsize	8
        /*0000*/ 	.byte	0x73, 0x00, 0x00, 0x00, 0x00, 0x00, 0x00, 0x00, 0x00, 0x00, 0x00, 0x11, 0x25, 0x00, 0x05, 0x36


//--------------------- .nv.constant0.chunk_scaled_dot_kkt_fwd_kernel --------------------------
	.section	.nv.constant0.chunk_scaled_dot_kkt_fwd_kernel,"a",@progbits
	.align	4
.nv.constant0.chunk_scaled_dot_kkt_fwd_kernel:
	.zero		396


//--------------------- .text.chunk_scaled_dot_kkt_fwd_kernel --------------------------
	.section	.text.chunk_scaled_dot_kkt_fwd_kernel,"ax",@progbits
	.sectionflags	@"SHF_BARRIERS=1"
	.sectioninfo	@"SHI_REGISTERS=138"
	.align	128
        .global         chunk_scaled_dot_kkt_fwd_kernel
        .type           chunk_scaled_dot_kkt_fwd_kernel,@function
        .size           chunk_scaled_dot_kkt_fwd_kernel,(.L_x_2 - chunk_scaled_dot_kkt_fwd_kernel)
        .other          chunk_scaled_dot_kkt_fwd_kernel,@"STO_CUDA_ENTRY STV_DEFAULT"
chunk_scaled_dot_kkt_fwd_kernel:
.text.chunk_scaled_dot_kkt_fwd_kernel:
[----:B------:R-:W-:-:S02]  /*0000*/  IMAD.MOV.U32 R1, RZ, RZ, c[0x0][0x28] ;  /* 0x00000a00ff017624 */ /* 0x000fc400078e00ff */
[----:B------:R-:W1:Y:S01]  /*0010*/  S2R R2, SR_CTAID.X ;  /* 0x0000000000027919 */ /* 0x000e620000002500 */
[----:B------:R-:W-:Y:S01]  /*0020*/  IMAD.MOV.U32 R5, RZ, RZ, 0x4 ;  /* 0x00000004ff057424 */ /* 0x000fe200078e00ff */
[----:B------:R-:W-:Y:S01]  /*0030*/  ULDC.64 UR4, c[0x0][0x118] ;  /* 0x0000460000047ab9 */ /* 0x000fe20000000a00 */
[----:B-1----:R-:W-:-:S04]  /*0040*/  IMAD.SHL.U32 R2, R2, 0x2, RZ ;  /* 0x0000000202027824 */ /* 0x002fc800078e00ff */
[----:B------:R-:W-:-:S05]  /*0050*/  IMAD.WIDE R2, R2, R5, c[0x0][0x180] ;  /* 0x0000600002027625 */ /* 0x000fca00078e0205 */
[----:B------:R-:W2:Y:S04]  /*0060*/  LDG.E R4, [R2.64] ;  /* 0x0000000402047981 */ /* 0x000ea8000c1e1900 */
[----:B------:R-:W3:Y:S04]  /*0070*/  LDG.E R119, [R2.64+0x4] ;  /* 0x0000040402777981 */ /* 0x000ee8000c1e1900 */
[----:B------:R-:W1:Y:S04]  /*0080*/  S2R R9, SR_CTAID.Y ;  /* 0x0000000000097919 */ /* 0x000e680000002600 */
[----:B------:R-:W1:Y:S01]  /*0090*/  S2R R34, SR_TID.X ;  /* 0x0000000000227919 */ /* 0x000e620000002100 */
[----:B--2---:R-:W-:-:S05]  /*00a0*/  IMAD.WIDE R4, R4, R5, c[0x0][0x178] ;  /* 0x00005e0004047625 */ /* 0x004fca00078e0205 */
[----:B------:R3:W2:Y:S04]  /*00b0*/  LDG.E R6, [R4.64] ;  /* 0x0000000404067981 */ /* 0x0006a8000c1e1900 */
[----:B------:R3:W2:Y:S01]  /*00c0*/  LDG.E R7, [R4.64+0x4] ;  /* 0x0000040404077981 */ /* 0x0006a2000c1e1900 */
[----:B-1----:R-:W-:Y:S01]  /*00d0*/  SHF.R.S32.HI R0, RZ, 0x1f, R9 ;  /* 0x0000001fff007819 */ /* 0x002fe20000011409 */
[----:B---3--:R-:W-:-:S03]  /*00e0*/  IMAD.SHL.U32 R119, R119, 0x40, RZ ;  /* 0x0000004077777824 */ /* 0x008fc600078e00ff */
[----:B------:R-:W-:Y:S01]  /*00f0*/  LEA.HI R0, R0, R9, RZ, 0x4 ;  /* 0x0000000900007211 */ /* 0x000fe200078f20ff */
[----:B------:R-:W-:Y:S01]  /*0100*/  IMAD.MOV.U32 R129, RZ, RZ, 0x2 ;  /* 0x00000002ff817424 */ /* 0x000fe200078e00ff */
[--C-:B------:R-:W-:Y:S02]  /*0110*/  LOP3.LUT R11, R119, 0x3f, R34.reuse, 0xf8, !PT ;  /* 0x0000003f770b7812 */ /* 0x100fe400078ef822 */
[----:B------:R-:W-:Y:S02]  /*0120*/  SHF.R.U32.HI R32, RZ, 0x3, R34 ;  /* 0x00000003ff207819 */ /* 0x000fe40000011622 */
[----:B------:R-:W-:Y:S02]  /*0130*/  LOP3.LUT R0, R0, 0xfffffff0, RZ, 0xc0, !PT ;  /* 0xfffffff000007812 */ /* 0x000fe400078ec0ff */
[----:B------:R-:W-:Y:S02]  /*0140*/  SHF.R.S32.HI R93, RZ, 0x1f, R119 ;  /* 0x0000001fff5d7819 */ /* 0x000fe40000011477 */
[----:B------:R-:W-:Y:S01]  /*0150*/  SGXT.U32 R32, R32, 0x3 ;  /* 0x000000032020781a */ /* 0x000fe20000000000 */
[----:B------:R-:W-:Y:S01]  /*0160*/  IMAD.IADD R5, R9, 0x1, -R0 ;  /* 0x0000000109057824 */ /* 0x000fe200078e0a00 */
[----:B------:R-:W-:-:S02]  /*0170*/  ISETP.GT.U32.AND P1, PT, R11, -0x1, PT ;  /* 0xffffffff0b00780c */ /* 0x000fc40003f24070 */
[C---:B------:R-:W-:Y:S02]  /*0180*/  LOP3.LUT R4, R119.reuse, R32, RZ, 0xfc, !PT ;  /* 0x0000002077047212 */ /* 0x040fe400078efcff */
[C-C-:B------:R-:W-:Y:S02]  /*0190*/  LOP3.LUT R8, R119.reuse, 0x10, R32.reuse, 0xfe, !PT ;  /* 0x0000001077087812 */ /* 0x140fe400078efe20 */
[----:B------:R-:W-:Y:S02]  /*01a0*/  ISETP.GT.U32.AND P3, PT, R4, -0x1, PT ;  /* 0xffffffff0400780c */ /* 0x000fe40003f64070 */
[C-C-:B------:R-:W-:Y:S02]  /*01b0*/  LOP3.LUT R10, R119.reuse, 0x18, R32.reuse, 0xfe, !PT ;  /* 0x00000018770a7812 */ /* 0x140fe400078efe20 */
[----:B------:R-:W-:Y:S02]  /*01c0*/  PRMT R117, RZ, 0x7610, R117 ;  /* 0x00007610ff757816 */ /* 0x000fe40000000075 */
[----:B------:R-:W-:-:S02]  /*01d0*/  LOP3.LUT R12, R119, 0x20, R32, 0xfe, !PT ;  /* 0x00000020770c7812 */ /* 0x000fc400078efe20 */
[C-C-:B------:R-:W-:Y:S02]  /*01e0*/  LOP3.LUT R14, R119.reuse, 0x28, R32.reuse, 0xfe, !PT ;  /* 0x00000028770e7812 */ /* 0x140fe400078efe20 */
[C-C-:B------:R-:W-:Y:S02]  /*01f0*/  LOP3.LUT R28, R119.reuse, 0x30, R32.reuse, 0xfe, !PT ;  /* 0x00000030771c7812 */ /* 0x140fe400078efe20 */
[----:B------:R-:W-:Y:S01]  /*0200*/  LOP3.LUT R30, R119, 0x38, R32, 0xfe, !PT ;  /* 0x00000038771e7812 */ /* 0x000fe200078efe20 */
[----:B------:R-:W-:Y:S02]  /*0210*/  IMAD.SHL.U32 R118, R34, 0x8, RZ ;  /* 0x0000000822767824 */ /* 0x000fe400078e00ff */
[----:B------:R-:W-:Y:S02]  /*0220*/  IMAD.SHL.U32 R0, R4, 0x800, RZ ;  /* 0x0000080004007824 */ /* 0x000fe400078e00ff */
[----:B------:R-:W-:Y:S01]  /*0230*/  IMAD.SHL.U32 R92, R30, 0x800, RZ ;  /* 0x000008001e5c7824 */ /* 0x000fe200078e00ff */
[----:B------:R-:W-:-:S04]  /*0240*/  LOP3.LUT R33, R118, 0x38, R34, 0x48, !PT ;  /* 0x0000003876217812 */ /* 0x000fc800078e4822 */
[----:B------:R-:W-:Y:S01]  /*0250*/  LOP3.LUT R31, R92, 0x38, R118, 0xf8, !PT ;  /* 0x000000385c1f7812 */ /* 0x000fe200078ef876 */
[----:B------:R-:W-:-:S04]  /*0260*/  IMAD.SHL.U32 R33, R33, 0x2, RZ ;  /* 0x0000000221217824 */ /* 0x000fc800078e00ff */
[C-C-:B------:R-:W-:Y:S01]  /*0270*/  IMAD R115, R32.reuse, 0x80, R33.reuse ;  /* 0x0000008020737824 */ /* 0x140fe200078e0221 */
[C---:B------:R-:W-:Y:S02]  /*0280*/  LOP3.LUT R114, R32.reuse, 0x8, RZ, 0xfc, !PT ;  /* 0x0000000820727812 */ /* 0x040fe400078efcff */
[C---:B------:R-:W-:Y:S02]  /*0290*/  LOP3.LUT R113, R32.reuse, 0x10, RZ, 0xfc, !PT ;  /* 0x0000001020717812 */ /* 0x040fe400078efcff */
[C---:B------:R-:W-:Y:S02]  /*02a0*/  LOP3.LUT R112, R32.reuse, 0x18, RZ, 0xfc, !PT ;  /* 0x0000001820707812 */ /* 0x040fe400078efcff */
[----:B------:R-:W-:Y:S01]  /*02b0*/  LOP3.LUT R111, R32, 0x20, RZ, 0xfc, !PT ;  /* 0x00000020206f7812 */ /* 0x000fe200078efcff */
[--C-:B------:R-:W-:Y:S01]  /*02c0*/  IMAD R114, R114, 0x80, R33.reuse ;  /* 0x0000008072727824 */ /* 0x100fe200078e0221 */
[C---:B------:R-:W-:Y:S01]  /*02d0*/  LOP3.LUT R110, R32.reuse, 0x28, RZ, 0xfc, !PT ;  /* 0x00000028206e7812 */ /* 0x040fe200078efcff */
[--C-:B------:R-:W-:Y:S01]  /*02e0*/  IMAD R113, R113, 0x80, R33.reuse ;  /* 0x0000008071717824 */ /* 0x100fe200078e0221 */
[----:B------:R-:W-:Y:S01]  /*02f0*/  LOP3.LUT R109, R32, 0x30, RZ, 0xfc, !PT ;  /* 0x00000030206d7812 */ /* 0x000fe200078efcff */
[--C-:B------:R-:W-:Y:S01]  /*0300*/  IMAD R112, R112, 0x80, R33.reuse ;  /* 0x0000008070707824 */ /* 0x100fe200078e0221 */
[----:B------:R-:W-:Y:S01]  /*0310*/  LOP3.LUT R108, R32, 0x38, RZ, 0xfc, !PT ;  /* 0x00000038206c7812 */ /* 0x000fe200078efcff */
[----:B------:R-:W-:-:S02]  /*0320*/  IMAD R111, R111, 0x80, R33 ;  /* 0x000000806f6f7824 */ /* 0x000fc400078e0221 */
[--C-:B------:R-:W-:Y:S02]  /*0330*/  IMAD R110, R110, 0x80, R33.reuse ;  /* 0x000000806e6e7824 */ /* 0x100fe400078e0221 */
[--C-:B------:R-:W-:Y:S02]  /*0340*/  IMAD R109, R109, 0x80, R33.reuse ;  /* 0x000000806d6d7824 */ /* 0x100fe400078e0221 */
[----:B------:R-:W-:Y:S01]  /*0350*/  IMAD R108, R108, 0x80, R33 ;  /* 0x000000806c6c7824 */ /* 0x000fe200078e0221 */
[--C-:B------:R-:W-:Y:S02]  /*0360*/  SHF.R.U32.HI R33, RZ, 0x3, R34.reuse ;  /* 0x00000003ff217819 */ /* 0x100fe40000011622 */
[----:B------:R-:W-:-:S04]  /*0370*/  SHF.R.U32.HI R107, RZ, 0x4, R34 ;  /* 0x00000004ff6b7819 */ /* 0x000fc80000011622 */
[----:B------:R-:W-:Y:S01]  /*0380*/  SGXT.U32 R107, R107, 0x1 ;  /* 0x000000016b6b781a */ /* 0x000fe20000000000 */
[----:B------:R-:W-:Y:S01]  /*0390*/  CS2R R60, SRZ ;  /* 0x00000000003c7805 */ /* 0x000fe2000001ff00 */
[----:B------:R-:W-:Y:S01]  /*03a0*/  CS2R R62, SRZ ;  /* 0x00000000003e7805 */ /* 0x000fe2000001ff00 */
[----:B------:R-:W-:Y:S01]  /*03b0*/  CS2R R64, SRZ ;  /* 0x0000000000407805 */ /* 0x000fe2000001ff00 */
[----:B------:R-:W-:Y:S01]  /*03c0*/  CS2R R66, SRZ ;  /* 0x0000000000427805 */ /* 0x000fe2000001ff00 */
[----:B--2---:R-:W-:Y:S02]  /*03d0*/  IMAD.IADD R120, R7, 0x1, -R6 ;  /* 0x0000000107787824 */ /* 0x004fe400078e0a06 */
[----:B------:R-:W-:-:S03]  /*03e0*/  IMAD.SHL.U32 R6, R6, 0x10, RZ ;  /* 0x0000001006067824 */ /* 0x000fc600078e00ff */
[----:B------:R-:W-:Y:S01]  /*03f0*/  ISETP.GE.U32.AND P0, PT, R11, R120, PT ;  /* 0x000000780b00720c */ /* 0x000fe20003f06070 */
[----:B------:R-:W-:Y:S01]  /*0400*/  IMAD.WIDE R2, R6, R129, c[0x0][0x168] ;  /* 0x00005a0006027625 */ /* 0x000fe200078e0281 */
[----:B------:R-:W-:-:S04]  /*0410*/  SHF.R.S32.HI R94, RZ, 0x1f, R120 ;  /* 0x0000001fff5e7819 */ /* 0x000fc80000011478 */
[----:B------:R-:W-:Y:S01]  /*0420*/  ISETP.GE.AND.EX P0, PT, R93, R94, PT, P0 ;  /* 0x0000005e5d00720c */ /* 0x000fe20003f06300 */
[----:B------:R-:W-:Y:S01]  /*0430*/  IMAD.WIDE R2, R5, 0x2, R2 ;  /* 0x0000000205027825 */ /* 0x000fe200078e0202 */
[----:B------:R-:W-:Y:S02]  /*0440*/  LOP3.LUT R7, R119, 0x8, R32, 0xfe, !PT ;  /* 0x0000000877077812 */ /* 0x000fe400078efe20 */
[----:B------:R-:W-:Y:S02]  /*0450*/  ISETP.GT.AND.EX P0, PT, R93, -0x1, !P0, P1 ;  /* 0xffffffff5d00780c */ /* 0x000fe40004704310 */
[----:B------:R-:W-:Y:S02]  /*0460*/  ISETP.GE.U32.AND P6, PT, R4, R120, PT ;  /* 0x000000780400720c */ /* 0x000fe40003fc6070 */
[----:B------:R-:W-:Y:S02]  /*0470*/  LEA R2, P1, R11, R2, 0x5 ;  /* 0x000000020b027211 */ /* 0x000fe400078228ff */
[----:B------:R-:W-:-:S02]  /*0480*/  ISETP.GE.U32.AND P5, PT, R7, R120, PT ;  /* 0x000000780700720c */ /* 0x000fc40003fa6070 */
[-C--:B------:R-:W-:Y:S02]  /*0490*/  ISETP.GE.AND.EX P6, PT, R93, R94.reuse, PT, P6 ;  /* 0x0000005e5d00720c */ /* 0x080fe40003fc6360 */
[----:B------:R-:W-:Y:S02]  /*04a0*/  LEA.HI.X R3, R11, R3, R93, 0x5, P1 ;  /* 0x000000030b037211 */ /* 0x000fe400008f2c5d */
[----:B------:R-:W-:Y:S02]  /*04b0*/  ISETP.GT.U32.AND P2, PT, R7, -0x1, PT ;  /* 0xffffffff0700780c */ /* 0x000fe40003f44070 */
[C---:B------:R-:W-:Y:S01]  /*04c0*/  ISETP.GE.AND.EX P5, PT, R93.reuse, R94, PT, P5 ;  /* 0x0000005e5d00720c */ /* 0x040fe20003fa6350 */
[----:B------:R1:W4:Y:S01]  /*04d0*/  @P0 LDG.E.U16 R117, [R2.64] ;  /* 0x0000000402750981 */ /* 0x000322000c1e1500 */
[----:B------:R-:W-:Y:S02]  /*04e0*/  ISETP.GE.U32.AND P4, PT, R8, R120, PT ;  /* 0x000000780800720c */ /* 0x000fe40003f86070 */
[----:B------:R-:W-:-:S02]  /*04f0*/  ISETP.GT.AND.EX P6, PT, R93, -0x1, !P6, P3 ;  /* 0xffffffff5d00780c */ /* 0x000fc400077c4330 */
[----:B------:R-:W-:Y:S02]  /*0500*/  ISETP.GE.U32.AND P3, PT, R10, R120, PT ;  /* 0x000000780a00720c */ /* 0x000fe40003f66070 */
[C---:B------:R-:W-:Y:S02]  /*0510*/  ISETP.GT.AND.EX P5, PT, R93.reuse, -0x1, !P5, P2 ;  /* 0xffffffff5d00780c */ /* 0x040fe40006fa4320 */
[----:B------:R-:W-:Y:S02]  /*0520*/  ISETP.GT.U32.AND P1, PT, R8, -0x1, PT ;  /* 0xffffffff0800780c */ /* 0x000fe40003f24070 */
[----:B------:R-:W-:Y:S02]  /*0530*/  ISETP.GE.AND.EX P4, PT, R93, R94, PT, P4 ;  /* 0x0000005e5d00720c */ /* 0x000fe40003f86340 */
[----:B------:R-:W-:Y:S02]  /*0540*/  ISETP.GT.U32.AND P0, PT, R10, -0x1, PT ;  /* 0xffffffff0a00780c */ /* 0x000fe40003f04070 */
[----:B------:R-:W-:-:S02]  /*0550*/  ISETP.GE.U32.AND P2, PT, R12, R120, PT ;  /* 0x000000780c00720c */ /* 0x000fc40003f46070 */
[CC--:B------:R-:W-:Y:S02]  /*0560*/  ISETP.GE.AND.EX P3, PT, R93.reuse, R94.reuse, PT, P3 ;  /* 0x0000005e5d00720c */ /* 0x0c0fe40003f66330 */
[----:B------:R-:W-:Y:S02]  /*0570*/  P2R R123, PR, RZ, 0x20 ;  /* 0x00000020ff7b7803 */ /* 0x000fe40000000000 */
[----:B------:R-:W-:Y:S02]  /*0580*/  P2R R124, PR, RZ, 0x40 ;  /* 0x00000040ff7c7803 */ /* 0x000fe40000000000 */
[C---:B------:R-:W-:Y:S02]  /*0590*/  ISETP.GT.AND.EX P5, PT, R93.reuse, -0x1, !P4, P1 ;  /* 0xffffffff5d00780c */ /* 0x040fe400067a4310 */
[----:B------:R-:W-:Y:S02]  /*05a0*/  ISETP.GT.U32.AND P1, PT, R12, -0x1, PT ;  /* 0xffffffff0c00780c */ /* 0x000fe40003f24070 */
[----:B------:R-:W-:-:S02]  /*05b0*/  ISETP.GE.AND.EX P2, PT, R93, R94, PT, P2 ;  /* 0x0000005e5d00720c */ /* 0x000fc40003f46320 */
[C---:B------:R-:W-:Y:S02]  /*05c0*/  ISETP.GT.AND.EX P6, PT, R93.reuse, -0x1, !P3, P0 ;  /* 0xffffffff5d00780c */ /* 0x040fe40005fc4300 */
[C---:B------:R-:W-:Y:S02]  /*05d0*/  ISETP.GE.U32.AND P0, PT, R14.reuse, R120, PT ;  /* 0x000000780e00720c */ /* 0x040fe40003f06070 */
[C---:B------:R-:W-:Y:S02]  /*05e0*/  ISETP.GT.AND.EX P1, PT, R93.reuse, -0x1, !P2, P1 ;  /* 0xffffffff5d00780c */ /* 0x040fe40005724310 */
[----:B------:R-:W-:Y:S02]  /*05f0*/  ISETP.GT.U32.AND P2, PT, R14, -0x1, PT ;  /* 0xffffffff0e00780c */ /* 0x000fe40003f44070 */
[----:B------:R-:W-:-:S04]  /*0600*/  ISETP.GE.AND.EX P0, PT, R93, R94, PT, P0 ;  /* 0x0000005e5d00720c */ /* 0x000fc80003f06300 */
[----:B------:R-:W-:Y:S02]  /*0610*/  ISETP.GT.AND.EX P2, PT, R93, -0x1, !P0, P2 ;  /* 0xffffffff5d00780c */ /* 0x000fe40004744320 */
[C---:B------:R-:W-:Y:S01]  /*0620*/  ISETP.GE.U32.AND P0, PT, R28.reuse, R120, PT ;  /* 0x000000781c00720c */ /* 0x040fe20003f06070 */
[----:B------:R-:W-:Y:S01]  /*0630*/  IMAD.IADD R116, R5, 0x1, R6 ;  /* 0x0000000105747824 */ /* 0x000fe200078e0206 */
[----:B------:R-:W-:Y:S02]  /*0640*/  ISETP.GT.U32.AND P3, PT, R28, -0x1, PT ;  /* 0xffffffff1c00780c */ /* 0x000fe40003f64070 */
[----:B------:R-:W-:Y:S01]  /*0650*/  ISETP.GE.AND.EX P0, PT, R93, R94, PT, P0 ;  /* 0x0000005e5d00720c */ /* 0x000fe20003f06300 */
[----:B------:R-:W-:-:S03]  /*0660*/  IMAD.SHL.U32 R128, R116, 0x80, RZ ;  /* 0x0000008074807824 */ /* 0x000fc600078e00ff */
[C---:B------:R-:W-:Y:S02]  /*0670*/  ISETP.GT.AND.EX P3, PT, R93.reuse, -0x1, !P0, P3 ;  /* 0xffffffff5d00780c */ /* 0x040fe40004764330 */
[----:B------:R-:W-:Y:S01]  /*0680*/  ISETP.GE.U32.AND P0, PT, R30, R120, PT ;  /* 0x000000781e00720c */ /* 0x000fe20003f06070 */
[----:B------:R-:W-:Y:S01]  /*0690*/  IMAD.WIDE R128, R128, R129, c[0x0][0x160] ;  /* 0x0000580080807625 */ /* 0x000fe200078e0281 */
[----:B------:R-:W-:Y:S02]  /*06a0*/  ISETP.GT.U32.AND P4, PT, R30, -0x1, PT ;  /* 0xffffffff1e00780c */ /* 0x000fe40003f84070 */
[C---:B------:R-:W-:Y:S02]  /*06b0*/  ISETP.GE.AND.EX P0, PT, R93.reuse, R94, PT, P0 ;  /* 0x0000005e5d00720c */ /* 0x040fe40003f06300 */
[----:B-1----:R-:W-:Y:S02]  /*06c0*/  LOP3.LUT R3, R0, 0x38, R118, 0xf8, !PT ;  /* 0x0000003800037812 */ /* 0x002fe400078ef876 */
[----:B------:R-:W-:-:S02]  /*06d0*/  ISETP.GT.AND.EX P4, PT, R93, -0x1, !P0, P4 ;  /* 0xffffffff5d00780c */ /* 0x000fc40004784340 */
[----:B------:R-:W-:Y:S02]  /*06e0*/  SHF.L.U64.HI R2, R4, 0xb, R93 ;  /* 0x0000000b04027819 */ /* 0x000fe4000001025d */
[----:B------:R-:W-:-:S04]  /*06f0*/  LEA R16, P0, R3, R128, 0x1 ;  /* 0x0000008003107211 */ /* 0x000fc800078008ff */
[----:B------:R-:W-:Y:S01]  /*0700*/  LEA.HI.X R17, R3, R129, R2, 0x1, P0 ;  /* 0x0000008103117211 */ /* 0x000fe200000f0c02 */
[C---:B------:R-:W-:Y:S01]  /*0710*/  IMAD.SHL.U32 R3, R7.reuse, 0x800, RZ ;  /* 0x0000080007037824 */ /* 0x040fe200078e00ff */
[----:B------:R-:W-:-:S04]  /*0720*/  SHF.L.U64.HI R4, R7, 0xb, R93 ;  /* 0x0000000b07047819 */ /* 0x000fc8000001025d */
[----:B------:R-:W-:-:S04]  /*0730*/  LOP3.LUT R5, R3, 0x38, R118, 0xf8, !PT ;  /* 0x0000003803057812 */ /* 0x000fc800078ef876 */
        /* <DEDUP_REMOVED lines=22> */
[----:B------:R-:W-:Y:S01]  /*08a0*/  IMAD.SHL.U32 R13, R28, 0x800, RZ ;  /* 0x000008001c0d7824 */ /* 0x000fe200078e00ff */
[----:B------:R-:W-:Y:S02]  /*08b0*/  P2R R122, PR, RZ, 0x20 ;  /* 0x00000020ff7a7803 */ /* 0x000fe40000000000 */
[----:B------:R-:W-:Y:S02]  /*08c0*/  P2R R35, PR, RZ, 0x20 ;  /* 0x00000020ff237803 */ /* 0x000fe40000000000 */
[----:B------:R-:W-:Y:S02]  /*08d0*/  LOP3.LUT R15, R13, 0x38, R118, 0xf8, !PT ;  /* 0x000000380d0f7812 */ /* 0x000fe400078ef876 */
[----:B------:R-:W-:Y:S02]  /*08e0*/  ISETP.NE.AND P5, PT, R124, RZ, PT ;  /* 0x000000ff7c00720c */ /* 0x000fe40003fa5270 */
[----:B------:R-:W-:-:S02]  /*08f0*/  SHF.L.U64.HI R14, R28, 0xb, R93 ;  /* 0x0000000b1c0e7819 */ /* 0x000fc4000001025d */
[----:B------:R-:W-:-:S04]  /*0900*/  LEA R28, P0, R15, R128, 0x1 ;  /* 0x000000800f1c7211 */ /* 0x000fc800078008ff */
[-C--:B------:R-:W-:Y:S02]  /*0910*/  LEA.HI.X R29, R15, R129.reuse, R14, 0x1, P0 ;  /* 0x000000810f1d7211 */ /* 0x080fe400000f0c0e */
[----:B------:R-:W-:Y:S02]  /*0920*/  SHF.L.U64.HI R15, R30, 0xb, R93 ;  /* 0x0000000b1e0f7819 */ /* 0x000fe4000001025d */
[----:B------:R-:W-:Y:S01]  /*0930*/  LEA R30, P0, R31, R128, 0x1 ;  /* 0x000000801f1e7211 */ /* 0x000fe200078008ff */
[----:B------:R1:W-:Y:S01]  /*0940*/  LDGSTS.E.BYPASS.128 [R115], [R16.64], P5 ;  /* 0x0000000010737fae */ /* 0x0003e2000a901c44 */
[----:B------:R-:W-:Y:S02]  /*0950*/  ISETP.NE.AND P5, PT, R35, RZ, PT ;  /* 0x000000ff2300720c */ /* 0x000fe40003fa5270 */
[----:B------:R-:W-:Y:S02]  /*0960*/  LEA.HI.X R31, R31, R129, R15, 0x1, P0 ;  /* 0x000000811f1f7211 */ /* 0x000fe400000f0c0f */
[----:B------:R-:W-:-:S13]  /*0970*/  ISETP.NE.AND P0, PT, R123, RZ, PT ;  /* 0x000000ff7b00720c */ /* 0x000fda0003f05270 */
[----:B------:R2:W-:Y:S04]  /*0980*/  LDGSTS.E.BYPASS.128 [R114], [R18.64], P0 ;  /* 0x0000000012727fae */ /* 0x0005e80008101c44 */
[----:B------:R3:W-:Y:S04]  /*0990*/  LDGSTS.E.BYPASS.128 [R113], [R20.64], P5 ;  /* 0x0000000014717fae */ /* 0x0007e8000a901c44 */
[----:B------:R1:W-:Y:S04]  /*09a0*/  LDGSTS.E.BYPASS.128 [R112], [R22.64], P6 ;  /* 0x0000000016707fae */ /* 0x0003e8000b101c44 */
[----:B------:R1:W-:Y:S04]  /*09b0*/  LDGSTS.E.BYPASS.128 [R111], [R24.64], P1 ;  /* 0x00000000186f7fae */ /* 0x0003e80008901c44 */
[----:B------:R1:W-:Y:S04]  /*09c0*/  LDGSTS.E.BYPASS.128 [R110], [R26.64], P2 ;  /* 0x000000001a6e7fae */ /* 0x0003e80009101c44 */
[----:B------:R2:W-:Y:S04]  /*09d0*/  LDGSTS.E.BYPASS.128 [R109], [R28.64], P3 ;  /* 0x000000001c6d7fae */ /* 0x0005e80009901c44 */
[----:B------:R2:W-:Y:S04]  /*09e0*/  LDGSTS.E.BYPASS.128 [R108], [R30.64], P4 ;  /* 0x000000001e6c7fae */ /* 0x0005e8000a101c44 */
[----:B------:R-:W0:Y:S01]  /*09f0*/  LDGDEPBAR ;  /* 0x00000000000079af */ /* 0x000e220000000000 */
[----:B------:R-:W-:-:S02]  /*0a00*/  SHF.R.U32.HI R32, RZ, 0x4, R34 ;  /* 0x00000004ff207819 */ /* 0x000fc40000011622 */
[----:B-1----:R-:W-:Y:S02]  /*0a10*/  SGXT.U32 R17, R33, 0x1 ;  /* 0x000000012111781a */ /* 0x002fe40000000000 */
[----:B------:R-:W-:Y:S02]  /*0a20*/  LOP3.LUT R16, R34, 0x7, RZ, 0xc0, !PT ;  /* 0x0000000722107812 */ /* 0x000fe400078ec0ff */
[C---:B------:R-:W-:Y:S02]  /*0a30*/  LOP3.LUT R32, R17.reuse, 0x2, R32, 0xf8, !PT ;  /* 0x0000000211207812 */ /* 0x040fe400078ef820 */
[C---:B------:R-:W-:Y:S02]  /*0a40*/  LOP3.LUT R22, R17.reuse, 0x2, RZ, 0xfc, !PT ;  /* 0x0000000211167812 */ /* 0x040fe400078efcff */
[C---:B------:R-:W-:Y:S02]  /*0a50*/  LOP3.LUT R25, R17.reuse, 0x4, RZ, 0xfc, !PT ;  /* 0x0000000411197812 */ /* 0x040fe400078efcff */
[----:B------:R-:W-:-:S02]  /*0a60*/  LOP3.LUT R23, R17, 0x7, R34, 0x78, !PT ;  /* 0x0000000711177812 */ /* 0x000fc400078e7822 */
[----:B------:R-:W-:Y:S02]  /*0a70*/  LOP3.LUT R26, R17, 0x6, RZ, 0xfc, !PT ;  /* 0x00000006111a7812 */ /* 0x000fe400078efcff */
[C---:B------:R-:W-:Y:S02]  /*0a80*/  LOP3.LUT R17, R107.reuse, 0x2, RZ, 0xfc, !PT ;  /* 0x000000026b117812 */ /* 0x040fe400078efcff */
[----:B--2---:R-:W-:Y:S01]  /*0a90*/  LOP3.LUT R19, R107, 0x4, RZ, 0xfc, !PT ;  /* 0x000000046b137812 */ /* 0x004fe200078efcff */
[----:B------:R-:W-:-:S04]  /*0aa0*/  DEPBAR.LE SB0, 0x0 ;  /* 0x000080000000791a */ /* 0x000fc80000000000 */
[C---:B---3--:R-:W-:Y:S01]  /*0ab0*/  LOP3.LUT R20, R107.reuse, 0x6, RZ, 0xfc, !PT ;  /* 0x000000066b147812 */ /* 0x048fe200078efcff */
[----:B------:R-:W-:Y:S01]  /*0ac0*/  IMAD.SHL.U32 R18, R16, 0x80, RZ ;  /* 0x0000008010127824 */ /* 0x000fe200078e00ff */
[--C-:B------:R-:W-:Y:S02]  /*0ad0*/  LOP3.LUT R16, R107, 0x7, R34.reuse, 0x78, !PT ;  /* 0x000000076b107812 */ /* 0x100fe400078e7822 */
[--C-:B------:R-:W-:Y:S02]  /*0ae0*/  LOP3.LUT R17, R17, 0x7, R34.reuse, 0x78, !PT ;  /* 0x0000000711117812 */ /* 0x100fe400078e7822 */
[--C-:B------:R-:W-:Y:S02]  /*0af0*/  LOP3.LUT R19, R19, 0x7, R34.reuse, 0x78, !PT ;  /* 0x0000000713137812 */ /* 0x100fe400078e7822 */
[--C-:B------:R-:W-:Y:S02]  /*0b00*/  LOP3.LUT R21, R20, 0x7, R34.reuse, 0x78, !PT ;  /* 0x0000000714157812 */ /* 0x100fe400078e7822 */
[----:B------:R-:W-:-:S02]  /*0b10*/  LOP3.LUT R25, R25, 0x7, R34, 0x78, !PT ;  /* 0x0000000719197812 */ /* 0x000fc400078e7822 */
[--C-:B------:R-:W-:Y:S02]  /*0b20*/  LOP3.LUT R24, R22, 0x7, R34.reuse, 0x78, !PT ;  /* 0x0000000716187812 */ /* 0x100fe400078e7822 */
[----:B------:R-:W-:Y:S01]  /*0b30*/  LOP3.LUT R26, R26, 0x7, R34, 0x78, !PT ;  /* 0x000000071a1a7812 */ /* 0x000fe200078e7822 */
[----:B------:R-:W-:Y:S02]  /*0b40*/  IMAD R103, R32, 0x400, R18 ;  /* 0x0000040020677824 */ /* 0x000fe400078e0212 */
[----:B------:R-:W-:Y:S02]  /*0b50*/  IMAD.SHL.U32 R16, R16, 0x10, RZ ;  /* 0x0000001010107824 */ /* 0x000fe400078e00ff */
[----:B------:R-:W-:Y:S02]  /*0b60*/  IMAD.SHL.U32 R20, R17, 0x10, RZ ;  /* 0x0000001011147824 */ /* 0x000fe400078e00ff */
[----:B------:R-:W-:Y:S02]  /*0b70*/  IMAD.SHL.U32 R104, R19, 0x10, RZ ;  /* 0x0000001013687824 */ /* 0x000fe400078e00ff */
[----:B------:R-:W-:-:S02]  /*0b80*/  IMAD.SHL.U32 R22, R21, 0x10, RZ ;  /* 0x0000001015167824 */ /* 0x000fc400078e00ff */
[----:B------:R-:W-:Y:S02]  /*0b90*/  IMAD R18, R107, 0x400, R18 ;  /* 0x000004006b127824 */ /* 0x000fe400078e0212 */
[----:B------:R-:W-:Y:S02]  /*0ba0*/  IMAD.SHL.U32 R23, R23, 0x10, RZ ;  /* 0x0000001017177824 */ /* 0x000fe400078e00ff */
[----:B------:R-:W-:Y:S02]  /*0bb0*/  IMAD.SHL.U32 R25, R25, 0x10, RZ ;  /* 0x0000001019197824 */ /* 0x000fe400078e00ff */
[----:B------:R-:W-:Y:S02]  /*0bc0*/  IMAD.SHL.U32 R101, R24, 0x10, RZ ;  /* 0x0000001018657824 */ /* 0x000fe400078e00ff */
[----:B------:R-:W-:Y:S01]  /*0bd0*/  IMAD.SHL.U32 R95, R26, 0x10, RZ ;  /* 0x000000101a5f7824 */ /* 0x000fe200078e00ff */
[-C--:B------:R-:W-:Y:S02]  /*0be0*/  LOP3.LUT R106, R16, R103.reuse, RZ, 0xfc, !PT ;  /* 0x00000067106a7212 */ /* 0x080fe400078efcff */
[----:B------:R-:W-:-:S02]  /*0bf0*/  LOP3.LUT R105, R20, R103, RZ, 0xfc, !PT ;  /* 0x0000006714697212 */ /* 0x000fc400078efcff */
[-C--:B------:R-:W-:Y:S01]  /*0c00*/  LOP3.LUT R104, R104, R103.reuse, RZ, 0xfc, !PT ;  /* 0x0000006768687212 */ /* 0x080fe200078efcff */
[----:B------:R-:W-:Y:S01]  /*0c10*/  IMAD.MOV.U32 R17, RZ, RZ, 0x40 ;  /* 0x00000040ff117424 */ /* 0x000fe200078e00ff */
[----:B------:R-:W-:Y:S01]  /*0c20*/  LOP3.LUT R103, R22, R103, RZ, 0xfc, !PT ;  /* 0x0000006716677212 */ /* 0x000fe200078efcff */
[----:B------:R-:W-:Y:S01]  /*0c30*/  CS2R R68, SRZ ;  /* 0x0000000000447805 */ /* 0x000fe2000001ff00 */
[-C--:B------:R-:W-:Y:S01]  /*0c40*/  LOP3.LUT R102, R23, R18.reuse, RZ, 0xfc, !PT ;  /* 0x0000001217667212 */ /* 0x080fe200078efcff */
[----:B------:R-:W-:Y:S01]  /*0c50*/  CS2R R70, SRZ ;  /* 0x0000000000467805 */ /* 0x000fe2000001ff00 */
[-C--:B------:R-:W-:Y:S01]  /*0c60*/  LOP3.LUT R100, R25, R18.reuse, RZ, 0xfc, !PT ;  /* 0x0000001219647212 */ /* 0x080fe200078efcff */
[----:B------:R-:W-:Y:S01]  /*0c70*/  CS2R R72, SRZ ;  /* 0x0000000000487805 */ /* 0x000fe2000001ff00 */
[----:B------:R-:W-:Y:S01]  /*0c80*/  P2R R121, PR, RZ, 0x40 ;  /* 0x00000040ff797803 */ /* 0x000fe20000000000 */
[----:B------:R-:W-:Y:S01]  /*0c90*/  CS2R R74, SRZ ;  /* 0x00000000004a7805 */ /* 0x000fe2000001ff00 */
[-C--:B------:R-:W-:Y:S01]  /*0ca0*/  LOP3.LUT R101, R101, R18.reuse, RZ, 0xfc, !PT ;  /* 0x0000001265657212 */ /* 0x080fe200078efcff */
[----:B------:R-:W-:Y:S01]  /*0cb0*/  CS2R R76, SRZ ;  /* 0x00000000004c7805 */ /* 0x000fe2000001ff00 */
[----:B------:R-:W-:Y:S01]  /*0cc0*/  LOP3.LUT R95, R95, R18, RZ, 0xfc, !PT ;  /* 0x000000125f5f7212 */ /* 0x000fe200078efcff */
[----:B------:R-:W-:Y:S01]  /*0cd0*/  CS2R R78, SRZ ;  /* 0x00000000004e7805 */ /* 0x000fe2000001ff00 */
        /* <DEDUP_REMOVED lines=14> */
[----:B------:R-:W-:Y:S06]  /*0dc0*/  BAR.SYNC 0x0 ;  /* 0x0000000000007b1d */ /* 0x000fec0000000000 */
[----:B------:R-:W-:-:S02]  /*0dd0*/  PLOP3.LUT P0, PT, PT, PT, PT, 0x80, 0x0 ;  /* 0x000000000000781c */ /* 0x000fc40003f0f070 */
.L_x_0:
[----:B------:R-:W-:Y:S01]  /*0de0*/  LOP3.LUT R126, R17, 0x38, R118, 0xf8, !PT ;  /* 0x00000038117e7812 */ /* 0x000fe200078ef876 */
[----:B------:R-:W-:Y:S01]  /*0df0*/  LDSM.16.M88.4 R56, [R106] ;  /* 0x000000006a38783b */ /* 0x000fe20000000200 */
[----:B------:R-:W-:-:S02]  /*0e00*/  ISETP.NE.AND P6, PT, R124, RZ, PT ;  /* 0x000000ff7c00720c */ /* 0x000fc40003fc5270 */
[----:B------:R-:W-:Y:S01]  /*0e10*/  ISETP.GE.U32.AND P5, PT, R126, 0x80, PT ;  /* 0x000000807e00780c */ /* 0x000fe20003fa6070 */
[----:B------:R-:W1:Y:S01]  /*0e20*/  LDSM.16.M88.4 R52, [R102] ;  /* 0x000000006634783b */ /* 0x000e620000000200 */
[----:B------:R-:W-:Y:S02]  /*0e30*/  LOP3.LUT R17, R0, R126, RZ, 0xfc, !PT ;  /* 0x0000007e00117212 */ /* 0x000fe400078efcff */
[----:B------:R-:W-:Y:S01]  /*0e40*/  SEL R125, RZ, 0x10, P5 ;  /* 0x00000010ff7d7807 */ /* 0x000fe20002800000 */
[----:B------:R-:W2:Y:S01]  /*0e50*/  LDSM.16.M88.4 R44, [R102+0x800] ;  /* 0x00080000662c783b */ /* 0x000ea20000000200 */
[----:B------:R-:W-:-:S03]  /*0e60*/  LEA R130, P5, R17, R128, 0x1 ;  /* 0x0000008011827211 */ /* 0x000fc600078a08ff */
[----:B------:R-:W3:Y:S01]  /*0e70*/  LDSM.16.M88.4 R36, [R106+0x1000] ;  /* 0x001000006a24783b */ /* 0x000ee20000000200 */
[----:B------:R-:W-:-:S03]  /*0e80*/  LEA.HI.X R131, R17, R129, R2, 0x1, P5 ;  /* 0x0000008111837211 */ /* 0x000fc600028f0c02 */
[----:B------:R-:W2:Y:S04]  /*0e90*/  LDSM.16.M88.4 R40, [R102+0x1000] ;  /* 0x001000006628783b */ /* 0x000ea80000000200 */
[----:B------:R-:W2:Y:S04]  /*0ea0*/  LDSM.16.M88.4 R16, [R102+0x1800] ;  /* 0x001800006610783b */ /* 0x000ea80000000200 */
[----:B------:R-:W-:Y:S04]  /*0eb0*/  LDSM.16.M88.4 R88, [R104] ;  /* 0x000000006858783b */ /* 0x000fe80000000200 */
[----:B------:R-:W-:Y:S01]  /*0ec0*/  LDSM.16.M88.4 R96, [R103] ;  /* 0x000000006760783b */ /* 0x000fe20000000200 */
[C---:B-1----:R-:W5:Y:S08]  /*0ed0*/  HMMA.16816.F32 R60, R56.reuse, R52, R60 ;  /* 0x00000034383c723c */ /* 0x042f70000000183c */
[C---:B------:R-:W5:Y:S08]  /*0ee0*/  HMMA.16816.F32 R64, R56.reuse, R54, R64 ;  /* 0x000000363840723c */ /* 0x040f700000001840 */
[C---:B--2---:R-:W5:Y:S08]  /*0ef0*/  HMMA.16816.F32 R68, R56.reuse, R44, R68 ;  /* 0x0000002c3844723c */ /* 0x044f700000001844 */
[----:B------:R5:W5:Y:S02]  /*0f00*/  HMMA.16816.F32 R72, R56, R46, R72 ;  /* 0x0000002e3848723c */ /* 0x000b640000001848 */
[----:B-----5:R-:W-:Y:S06]  /*0f10*/  LDSM.16.M88.4 R56, [R105] ;  /* 0x000000006938783b */ /* 0x020fec0000000200 */
[C---:B---3--:R-:W5:Y:S08]  /*0f20*/  HMMA.16816.F32 R76, R36.reuse, R52, R76 ;  /* 0x00000034244c723c */ /* 0x048f70000000184c */
[C---:B------:R5:W5:Y:S02]  /*0f30*/  HMMA.16816.F32 R80, R36.reuse, R54, R80 ;  /* 0x000000362450723c */ /* 0x040b640000001850 */
[----:B-----5:R-:W1:Y:S06]  /*0f40*/  LDSM.16.M88.4 R52, [R101] ;  /* 0x000000006534783b */ /* 0x020e6c0000000200 */
[C---:B------:R-:W-:Y:S08]  /*0f50*/  HMMA.16816.F32 R24, R36.reuse, R40, R24 ;  /* 0x000000282418723c */ /* 0x040ff00000001818 */
[C---:B------:R5:W-:Y:S02]  /*0f60*/  HMMA.16816.F32 R28, R36.reuse, R42, R28 ;  /* 0x0000002a241c723c */ /* 0x040be4000000181c */
[----:B-----5:R-:W2:Y:S06]  /*0f70*/  LDSM.16.M88.4 R40, [R101+0x800] ;  /* 0x000800006528783b */ /* 0x020eac0000000200 */
[C---:B------:R-:W5:Y:S08]  /*0f80*/  HMMA.16816.F32 R32, R36.reuse, R16, R32 ;  /* 0x000000102420723c */ /* 0x040f700000001820 */
[C---:B------:R5:W-:Y:S02]  /*0f90*/  HMMA.16816.F32 R48, R36.reuse, R18, R48 ;  /* 0x000000122430723c */ /* 0x040be40000001830 */
[----:B-----5:R-:W3:Y:S06]  /*0fa0*/  LDSM.16.M88.4 R16, [R105+0x1000] ;  /* 0x001000006910783b */ /* 0x020eec0000000200 */
[C---:B------:R-:W5:Y:S08]  /*0fb0*/  HMMA.16816.F32 R84, R36.reuse, R44, R84 ;  /* 0x0000002c2454723c */ /* 0x040f700000001854 */
[----:B------:R5:W5:Y:S02]  /*0fc0*/  HMMA.16816.F32 R20, R36, R46, R20 ;  /* 0x0000002e2414723c */ /* 0x000b640000001814 */
[----:B-----5:R-:W3:Y:S04]  /*0fd0*/  LDSM.16.M88.4 R36, [R101+0x1800] ;  /* 0x001800006524783b */ /* 0x020ee80000000200 */
[----:B------:R-:W3:Y:S02]  /*0fe0*/  LDSM.16.M88.4 R44, [R101+0x1000] ;  /* 0x00100000652c783b */ /* 0x000ee40000000200 */
[C---:B-1----:R-:W-:Y:S08]  /*0ff0*/  HMMA.16816.F32 R60, R56.reuse, R52, R60 ;  /* 0x00000034383c723c */ /* 0x042ff0000000183c */
[C---:B------:R-:W-:Y:S08]  /*1000*/  HMMA.16816.F32 R64, R56.reuse, R54, R64 ;  /* 0x000000363840723c */ /* 0x040ff00000001840 */
[C---:B--2---:R-:W-:Y:S08]  /*1010*/  HMMA.16816.F32 R68, R56.reuse, R40, R68 ;  /* 0x000000283844723c */ /* 0x044ff00000001844 */
[----:B------:R5:W-:Y:S02]  /*1020*/  HMMA.16816.F32 R72, R56, R42, R72 ;  /* 0x0000002a3848723c */ /* 0x000be40000001848 */
[----:B-----5:R-:W-:Y:S06]  /*1030*/  LDSM.16.M88.4 R56, [R100+0x1800] ;  /* 0x001800006438783b */ /* 0x020fec0000000200 */
[C---:B---3--:R-:W-:Y:S08]  /*1040*/  HMMA.16816.F32 R76, R16.reuse, R52, R76 ;  /* 0x00000034104c723c */ /* 0x048ff0000000184c */
[C---:B------:R5:W-:Y:S02]  /*1050*/  HMMA.16816.F32 R80, R16.reuse, R54, R80 ;  /* 0x000000361050723c */ /* 0x040be40000001850 */
[----:B-----5:R-:W1:Y:S06]  /*1060*/  LDSM.16.M88.4 R52, [R104+0x1000] ;  /* 0x001000006834783b */ /* 0x020e6c0000000200 */
[C---:B------:R-:W5:Y:S08]  /*1070*/  HMMA.16816.F32 R32, R16.reuse, R36, R32 ;  /* 0x000000241020723c */ /* 0x040f700000001820 */
[C---:B------:R-:W5:Y:S08]  /*1080*/  HMMA.16816.F32 R84, R16.reuse, R40, R84 ;  /* 0x000000281054723c */ /* 0x040f700000001854 */
[C---:B------:R5:W5:Y:S02]  /*1090*/  HMMA.16816.F32 R20, R16.reuse, R42, R20 ;  /* 0x0000002a1014723c */ /* 0x040b640000001814 */
[----:B-----5:R-:W2:Y:S06]  /*10a0*/  LDSM.16.M88.4 R40, [R100+0x800] ;  /* 0x000800006428783b */ /* 0x020eac0000000200 */
[C---:B------:R-:W5:Y:S08]  /*10b0*/  HMMA.16816.F32 R24, R16.reuse, R44, R24 ;  /* 0x0000002c1018723c */ /* 0x040f700000001818 */
[C---:B------:R5:W5:Y:S02]  /*10c0*/  HMMA.16816.F32 R28, R16.reuse, R46, R28 ;  /* 0x0000002e101c723c */ /* 0x040b64000000181c */
[----:B-----5:R-:W3:Y:S06]  /*10d0*/  LDSM.16.M88.4 R44, [R100] ;  /* 0x00000000642c783b */ /* 0x020eec0000000200 */
[----:B------:R5:W5:Y:S02]  /*10e0*/  HMMA.16816.F32 R48, R16, R38, R48 ;  /* 0x000000261030723c */ /* 0x000b640000001830 */
[----:B-----5:R-:W3:Y:S04]  /*10f0*/  LDSM.16.M88.4 R16, [R100+0x1000] ;  /* 0x001000006410783b */ /* 0x020ee80000000200 */
[----:B------:R-:W-:Y:S02]  /*1100*/  LDSM.16.M88.4 R36, [R103+0x1000] ;  /* 0x001000006724783b */ /* 0x000fe40000000200 */
[----:B-1----:R5:W-:Y:S07]  /*1110*/  HMMA.16816.F32 R32, R52, R56, R32 ;  /* 0x000000383420723c */ /* 0x002bee0000001820 */
[----:B-----5:R-:W-:-:S02]  /*1120*/  SEL R56, R125, RZ, P6 ;  /* 0x000000ff7d387207 */ /* 0x020fc40003000000 */
[----:B------:R-:W-:Y:S01]  /*1130*/  LOP3.LUT R57, R3, R126, RZ, 0xfc, !PT ;  /* 0x0000007e03397212 */ /* 0x000fe200078efcff */
[C---:B--2---:R-:W-:Y:S01]  /*1140*/  HMMA.16816.F32 R68, R88.reuse, R40, R68 ;  /* 0x000000285844723c */ /* 0x044fe20000001844 */
[----:B------:R-:W-:Y:S02]  /*1150*/  SEL R56, R56, RZ, P0 ;  /* 0x000000ff38387207 */ /* 0x000fe40000000000 */
[----:B------:R-:W-:Y:S02]  /*1160*/  ISETP.NE.AND P6, PT, R121, RZ, PT ;  /* 0x000000ff7900720c */ /* 0x000fe40003fc5270 */
[----:B------:R-:W-:Y:S02]  /*1170*/  ISETP.NE.U32.AND P5, PT, R56, RZ, PT ;  /* 0x000000ff3800720c */ /* 0x000fe40003fa5070 */
[----:B------:R-:W-:Y:S01]  /*1180*/  SEL R127, R125, RZ, P6 ;  /* 0x000000ff7d7f7207 */ /* 0x000fe20003000000 */
[----:B------:R-:W-:Y:S03]  /*1190*/  HMMA.16816.F32 R72, R88, R42, R72 ;  /* 0x0000002a5848723c */ /* 0x000fe60000001848 */
[----:B------:R-:W-:-:S05]  /*11a0*/  SEL R127, R127, RZ, P0 ;  /* 0x000000ff7f7f7207 */ /* 0x000fca0000000000 */
[C---:B---3--:R-:W5:Y:S08]  /*11b0*/  HMMA.16816.F32 R60, R88.reuse, R44, R60 ;  /* 0x0000002c583c723c */ /* 0x048f70000000183c */
[----:B------:R5:W5:Y:S02]  /*11c0*/  HMMA.16816.F32 R64, R88, R46, R64 ;  /* 0x0000002e5840723c */ /* 0x000b640000001840 */
[----:B-----5:R-:W1:Y:S06]  /*11d0*/  LDSM.16.M88.4 R88, [R95] ;  /* 0x000000005f58783b */ /* 0x020e6c0000000200 */
[C---:B------:R-:W5:Y:S08]  /*11e0*/  HMMA.16816.F32 R76, R52.reuse, R44, R76 ;  /* 0x0000002c344c723c */ /* 0x040f70000000184c */
[C---:B------:R5:W5:Y:S02]  /*11f0*/  HMMA.16816.F32 R80, R52.reuse, R46, R80 ;  /* 0x0000002e3450723c */ /* 0x040b640000001850 */
[----:B-----5:R-:W-:Y:S06]  /*1200*/  LDSM.16.M88.4 R44, [R95+0x1800] ;  /* 0x001800005f2c783b */ /* 0x020fec0000000200 */
[C---:B------:R-:W5:Y:S08]  /*1210*/  HMMA.16816.F32 R84, R52.reuse, R40, R84 ;  /* 0x000000283454723c */ /* 0x040f700000001854 */
[C---:B------:R5:W5:Y:S02]  /*1220*/  HMMA.16816.F32 R20, R52.reuse, R42, R20 ;  /* 0x0000002a3414723c */ /* 0x040b640000001814 */
[----:B-----5:R-:W-:Y:S06]  /*1230*/  LDSM.16.M88.4 R40, [R95+0x1000] ;  /* 0x001000005f28783b */ /* 0x020fec0000000200 */
[C---:B------:R-:W5:Y:S08]  /*1240*/  HMMA.16816.F32 R24, R52.reuse, R16, R24 ;  /* 0x000000103418723c */ /* 0x040f700000001818 */
[C---:B------:R5:W5:Y:S02]  /*1250*/  HMMA.16816.F32 R28, R52.reuse, R18, R28 ;  /* 0x00000012341c723c */ /* 0x040b64000000181c */
[----:B-----5:R-:W2:Y:S04]  /*1260*/  LDSM.16.M88.4 R16, [R95+0x800] ;  /* 0x000800005f10783b */ /* 0x020ea80000000200 */
[----:B------:R-:W-:Y:S06]  /*1270*/  BAR.SYNC 0x0 ;  /* 0x0000000000007b1d */ /* 0x000fec0000000000 */
[----:B------:R-:W-:Y:S01]  /*1280*/  @!PT LDS RZ, [RZ] ;  /* 0x00000000fffff984 */ /* 0x000fe20000000800 */
[----:B------:R-:W-:Y:S01]  /*1290*/  @!PT LDS RZ, [RZ] ;  /* 0x00000000fffff984 */ /* 0x000fe20000000800 */
[----:B------:R-:W-:Y:S01]  /*12a0*/  @!PT LDS RZ, [RZ] ;  /* 0x00000000fffff984 */ /* 0x000fe20000000800 */
[----:B------:R3:W-:Y:S01]  /*12b0*/  LDGSTS.E.BYPASS.128 [R115], [R130.64], P5 ;  /* 0x0000000082737fae */ /* 0x0007e2000a901c44 */
[C---:B------:R-:W-:Y:S01]  /*12c0*/  LEA R132, P5, R57.reuse, R128, 0x1 ;  /* 0x0000008039847211 */ /* 0x040fe200078a08ff */
[----:B------:R-:W5:Y:S03]  /*12d0*/  HMMA.16816.F32 R48, R52, R58, R48 ;  /* 0x0000003a3430723c */ /* 0x000f660000001830 */
[----:B------:R-:W-:-:S02]  /*12e0*/  LEA.HI.X R133, R57, R129, R4, 0x1, P5 ;  /* 0x0000008139857211 */ /* 0x000fc400028f0c04 */
[----:B------:R-:W-:Y:S02]  /*12f0*/  ISETP.NE.AND P5, PT, R123, RZ, PT ;  /* 0x000000ff7b00720c */ /* 0x000fe40003fa5270 */
[----:B------:R-:W-:Y:S01]  /*1300*/  LOP3.LUT R57, R5, R126, RZ, 0xfc, !PT ;  /* 0x0000007e05397212 */ /* 0x000fe200078efcff */
[----:B-1----:R-:W5:Y:S01]  /*1310*/  HMMA.16816.F32 R60, R96, R88, R60 ;  /* 0x00000058603c723c */ /* 0x002f62000000183c */
[----:B------:R-:W-:-:S04]  /*1320*/  SEL R56, R125, RZ, P5 ;  /* 0x000000ff7d387207 */ /* 0x000fc80002800000 */
[----:B------:R-:W-:-:S03]  /*1330*/  SEL R56, R56, RZ, P0 ;  /* 0x000000ff38387207 */ /* 0x000fc60000000000 */
[----:B------:R-:W5:Y:S01]  /*1340*/  HMMA.16816.F32 R64, R96, R90, R64 ;  /* 0x0000005a6040723c */ /* 0x000f620000001840 */
[----:B------:R-:W-:-:S07]  /*1350*/  ISETP.NE.U32.AND P5, PT, R56, RZ, PT ;  /* 0x000000ff3800720c */ /* 0x000fce0003fa5070 */
[----:B------:R-:W5:Y:S06]  /*1360*/  HMMA.16816.F32 R76, R36, R88, R76 ;  /* 0x00000058244c723c */ /* 0x000f6c000000184c */
[----:B------:R1:W-:Y:S01]  /*1370*/  LDGSTS.E.BYPASS.128 [R114], [R132.64], P5 ;  /* 0x0000000084727fae */ /* 0x0003e2000a901c44 */
[C---:B------:R-:W-:Y:S01]  /*1380*/  LEA R134, P5, R57.reuse, R128, 0x1 ;  /* 0x0000008039867211 */ /* 0x040fe200078a08ff */
[----:B--2---:R-:W5:Y:S03]  /*1390*/  HMMA.16816.F32 R68, R96, R16, R68 ;  /* 0x000000106044723c */ /* 0x004f660000001844 */
[----:B------:R-:W-:-:S02]  /*13a0*/  LEA.HI.X R135, R57, R129, R6, 0x1, P5 ;  /* 0x0000008139877211 */ /* 0x000fc400028f0c06 */
[----:B------:R-:W-:Y:S02]  /*13b0*/  ISETP.NE.AND P5, PT, R122, RZ, PT ;  /* 0x000000ff7a00720c */ /* 0x000fe40003fa5270 */
[----:B------:R-:W-:Y:S01]  /*13c0*/  LOP3.LUT R57, R7, R126, RZ, 0xfc, !PT ;  /* 0x0000007e07397212 */ /* 0x000fe200078efcff */
[----:B------:R-:W5:Y:S01]  /*13d0*/  HMMA.16816.F32 R72, R96, R18, R72 ;  /* 0x000000126048723c */ /* 0x000f620000001848 */
[----:B------:R-:W-:-:S04]  /*13e0*/  SEL R56, R125, RZ, P5 ;  /* 0x000000ff7d387207 */ /* 0x000fc80002800000 */
[----:B------:R-:W-:-:S03]  /*13f0*/  SEL R56, R56, RZ, P0 ;  /* 0x000000ff38387207 */ /* 0x000fc60000000000 */
[----:B------:R-:W5:Y:S01]  /*1400*/  HMMA.16816.F32 R80, R36, R90, R80 ;  /* 0x0000005a2450723c */ /* 0x000f620000001850 */
[----:B------:R-:W-:-:S07]  /*1410*/  ISETP.NE.U32.AND P5, PT, R56, RZ, PT ;  /* 0x000000ff3800720c */ /* 0x000fce0003fa5070 */
[C---:B------:R5:W5:Y:S06]  /*1420*/  HMMA.16816.F32 R84, R36.reuse, R16, R84 ;  /* 0x000000102454723c */ /* 0x040b6c0000001854 */
[----:B------:R2:W-:Y:S01]  /*1430*/  LDGSTS.E.BYPASS.128 [R113], [R134.64], P5 ;  /* 0x0000000086717fae */ /* 0x0005e2000a901c44 */
[C---:B------:R-:W-:Y:S01]  /*1440*/  LEA R56, P5, R57.reuse, R128, 0x1 ;  /* 0x0000008039387211 */ /* 0x040fe200078a08ff */
[----:B------:R5:W5:Y:S02]  /*1450*/  HMMA.16816.F32 R20, R36, R18, R20 ;  /* 0x000000122414723c */ /* 0x000b640000001814 */
[----:B-----5:R-:W-:Y:S01]  /*1460*/  IMAD.MOV.U32 R17, RZ, RZ, 0x80 ;  /* 0x00000080ff117424 */ /* 0x020fe200078e00ff */
[----:B------:R-:W-:-:S02]  /*1470*/  LEA.HI.X R57, R57, R129, R8, 0x1, P5 ;  /* 0x0000008139397211 */ /* 0x000fc400028f0c08 */
[----:B------:R-:W-:Y:S02]  /*1480*/  ISETP.NE.U32.AND P5, PT, R127, RZ, PT ;  /* 0x000000ff7f00720c */ /* 0x000fe40003fa5070 */
[----:B------:R-:W-:Y:S01]  /*1490*/  LOP3.LUT R127, R9, R126, RZ, 0xfc, !PT ;  /* 0x0000007e097f7212 */ /* 0x000fe200078efcff */
[C---:B------:R5:W5:Y:S08]  /*14a0*/  HMMA.16816.F32 R24, R36.reuse, R40, R24 ;  /* 0x000000282418723c */ /* 0x040b700000001818 */
[----:B------:R5:W5:Y:S02]  /*14b0*/  HMMA.16816.F32 R28, R36, R42, R28 ;  /* 0x0000002a241c723c */ /* 0x000b64000000181c */
[----:B------:R2:W-:Y:S01]  /*14c0*/  LDGSTS.E.BYPASS.128 [R112], [R56.64], P5 ;  /* 0x0000000038707fae */ /* 0x0005e2000a901c44 */
[----:B-1----:R-:W-:-:S04]  /*14d0*/  LEA R132, P5, R127, R128, 0x1 ;  /* 0x000000807f847211 */ /* 0x002fc800078a08ff */
[----:B------:R-:W-:Y:S01]  /*14e0*/  LEA.HI.X R133, R127, R129, R10, 0x1, P5 ;  /* 0x000000817f857211 */ /* 0x000fe200028f0c0a */
[----:B------:R5:W5:Y:S01]  /*14f0*/  HMMA.16816.F32 R32, R36, R44, R32 ;  /* 0x0000002c2420723c */ /* 0x000b620000001820 */
[----:B------:R-:W-:-:S04]  /*1500*/  SEL R127, R125, RZ, P1 ;  /* 0x000000ff7d7f7207 */ /* 0x000fc80000800000 */
[----:B------:R-:W-:Y:S02]  /*1510*/  SEL R127, R127, RZ, P0 ;  /* 0x000000ff7f7f7207 */ /* 0x000fe40000000000 */
[----:B--2---:R-:W-:Y:S01]  /*1520*/  SEL R56, R125, RZ, P2 ;  /* 0x000000ff7d387207 */ /* 0x004fe20001000000 */
[----:B------:R5:W5:Y:S01]  /*1530*/  HMMA.16816.F32 R48, R36, R46, R48 ;  /* 0x0000002e2430723c */ /* 0x000b620000001830 */
[----:B------:R-:W-:Y:S02]  /*1540*/  ISETP.NE.U32.AND P5, PT, R127, RZ, PT ;  /* 0x000000ff7f00720c */ /* 0x000fe40003fa5070 */
[-C--:B------:R-:W-:Y:S02]  /*1550*/  LOP3.LUT R127, R11, R126.reuse, RZ, 0xfc, !PT ;  /* 0x0000007e0b7f7212 */ /* 0x080fe400078efcff */
[----:B------:R-:W-:Y:S02]  /*1560*/  SEL R56, R56, RZ, P0 ;  /* 0x000000ff38387207 */ /* 0x000fe40000000000 */
[----:B------:R-:W-:-:S07]  /*1570*/  LOP3.LUT R57, R13, R126, RZ, 0xfc, !PT ;  /* 0x0000007e0d397212 */ /* 0x000fce00078efcff */
[----:B------:R1:W-:Y:S01]  /*1580*/  LDGSTS.E.BYPASS.128 [R111], [R132.64], P5 ;  /* 0x00000000846f7fae */ /* 0x0003e2000a901c44 */
[----:B---3--:R-:W-:-:S04]  /*1590*/  LEA R130, P5, R127, R128, 0x1 ;  /* 0x000000807f827211 */ /* 0x008fc800078a08ff */
[----:B------:R-:W-:Y:S02]  /*15a0*/  LEA.HI.X R131, R127, R129, R12, 0x1, P5 ;  /* 0x000000817f837211 */ /* 0x000fe400028f0c0c */
[----:B------:R-:W-:Y:S02]  /*15b0*/  ISETP.NE.U32.AND P5, PT, R56, RZ, PT ;  /* 0x000000ff3800720c */ /* 0x000fe40003fa5070 */
[C---:B------:R-:W-:Y:S02]  /*15c0*/  SEL R127, R125.reuse, RZ, P3 ;  /* 0x000000ff7d7f7207 */ /* 0x040fe40001800000 */
[----:B------:R-:W-:Y:S02]  /*15d0*/  SEL R125, R125, RZ, P4 ;  /* 0x000000ff7d7d7207 */ /* 0x000fe40002000000 */
[----:B------:R-:W-:Y:S02]  /*15e0*/  SEL R127, R127, RZ, P0 ;  /* 0x000000ff7f7f7207 */ /* 0x000fe40000000000 */
[----:B------:R-:W-:-:S05]  /*15f0*/  SEL R125, R125, RZ, P0 ;  /* 0x000000ff7d7d7207 */ /* 0x000fca0000000000 */
[----:B------:R1:W-:Y:S01]  /*1600*/  LDGSTS.E.BYPASS.128 [R110], [R130.64], P5 ;  /* 0x00000000826e7fae */ /* 0x0003e2000a901c44 */
[----:B------:R-:W-:-:S04]  /*1610*/  LEA R56, P5, R57, R128, 0x1 ;  /* 0x0000008039387211 */ /* 0x000fc800078a08ff */
[----:B------:R-:W-:Y:S02]  /*1620*/  LEA.HI.X R57, R57, R129, R14, 0x1, P5 ;  /* 0x0000008139397211 */ /* 0x000fe400028f0c0e */
[----:B------:R-:W-:Y:S02]  /*1630*/  ISETP.NE.U32.AND P5, PT, R127, RZ, PT ;  /* 0x000000ff7f00720c */ /* 0x000fe40003fa5070 */
[----:B------:R-:W-:-:S04]  /*1640*/  LOP3.LUT R127, R92, R126, RZ, 0xfc, !PT ;  /* 0x0000007e5c7f7212 */ /* 0x000fc800078efcff */
[----:B------:R-:W-:-:S04]  /*1650*/  LEA R126, P6, R127, R128, 0x1 ;  /* 0x000000807f7e7211 */ /* 0x000fc800078c08ff */
[----:B------:R-:W-:-:S03]  /*1660*/  LEA.HI.X R127, R127, R129, R15, 0x1, P6 ;  /* 0x000000817f7f7211 */ /* 0x000fc600030f0c0f */
[----:B------:R1:W-:Y:S01]  /*1670*/  LDGSTS.E.BYPASS.128 [R109], [R56.64], P5 ;  /* 0x00000000386d7fae */ /* 0x0003e2000a901c44 */
[----:B------:R-:W-:-:S13]  /*1680*/  ISETP.NE.U32.AND P5, PT, R125, RZ, PT ;  /* 0x000000ff7d00720c */ /* 0x000fda0003fa5070 */
[----:B------:R1:W-:Y:S01]  /*1690*/  LDGSTS.E.BYPASS.128 [R108], [R126.64], P5 ;  /* 0x000000007e6c7fae */ /* 0x0003e2000a901c44 */
[----:B------:R-:W-:Y:S02]  /*16a0*/  PLOP3.LUT P5, PT, P0, PT, PT, 0x80, 0x0 ;  /* 0x000000000000781c */ /* 0x000fe400007af070 */
[----:B------:R-:W-:Y:S01]  /*16b0*/  PLOP3.LUT P0, PT, PT, PT, PT, 0x8, 0x0 ;  /* 0x000000000000781c */ /* 0x000fe20003f0e170 */
[----:B------:R-:W0:Y:S01]  /*16c0*/  LDGDEPBAR ;  /* 0x00000000000079af */ /* 0x000e220000000000 */
[----:B------:R-:W-:-:S04]  /*16d0*/  DEPBAR.LE SB0, 0x0 ;  /* 0x000080000000791a */ /* 0x000fc80000000000 */
[----:B------:R-:W-:Y:S06]  /*16e0*/  BAR.SYNC 0x0 ;  /* 0x0000000000007b1d */ /* 0x000fec0000000000 */
[----:B-1---5:R-:W-:Y:S05]  /*16f0*/  @P5 BRA `(.L_x_0) ;  /* 0xfffff6e000005947 */ /* 0x022fea000383ffff */
[----:B------:R-:W1:Y:S01]  /*1700*/  S2R R0, SR_TID.X ;  /* 0x0000000000007919 */ /* 0x000e620000002100 */
[----:B------:R-:W-:-:S04]  /*1710*/  DEPBAR.LE SB0, 0x0 ;  /* 0x000080000000791a */ /* 0x000fc80000000000 */
[----:B------:R-:W-:Y:S01]  /*1720*/  IMAD.SHL.U32 R116, R116, 0x40, RZ ;  /* 0x0000004074747824 */ /* 0x000fe200078e00ff */
[--C-:B-1----:R-:W-:Y:S01]  /*1730*/  SHF.R.U32.HI R12, RZ, 0x5, R0.reuse ;  /* 0x00000005ff0c7819 */ /* 0x102fe20000011600 */
[C---:B------:R-:W-:Y:S01]  /*1740*/  IMAD.SHL.U32 R8, R0.reuse, 0x2, RZ ;  /* 0x0000000200087824 */ /* 0x040fe200078e00ff */
[----:B------:R-:W-:Y:S02]  /*1750*/  LOP3.LUT R3, R0, 0x1f, RZ, 0xc0, !PT ;  /* 0x0000001f00037812 */ /* 0x000fe400078ec0ff */
[----:B------:R-:W-:Y:S02]  /*1760*/  LOP3.LUT R12, R12, 0x1, RZ, 0xc0, !PT ;  /* 0x000000010c0c7812 */ /* 0x000fe400078ec0ff */
[----:B------:R-:W-:Y:S02]  /*1770*/  SHF.R.U32.HI R3, RZ, 0x2, R3 ;  /* 0x00000002ff037819 */ /* 0x000fe40000011603 */
[----:B------:R-:W-:Y:S02]  /*1780*/  LOP3.LUT R2, R0, 0x3f, RZ, 0xc0, !PT ;  /* 0x0000003f00027812 */ /* 0x000fe400078ec0ff */
[--C-:B------:R-:W-:Y:S01]  /*1790*/  SHF.R.U32.HI R6, RZ, 0x2, R0.reuse ;  /* 0x00000002ff067819 */ /* 0x100fe20000011600 */
[----:B------:R-:W-:Y:S01]  /*17a0*/  IMAD R4, R12, 0x10, R3 ;  /* 0x000000100c047824 */ /* 0x000fe200078e0203 */
[----:B------:R-:W-:Y:S01]  /*17b0*/  SHF.R.U32.HI R5, RZ, 0x1, R0 ;  /* 0x00000001ff057819 */ /* 0x000fe20000011600 */
[----:B------:R-:W-:Y:S01]  /*17c0*/  IMAD.SHL.U32 R2, R2, 0x2, RZ ;  /* 0x0000000202027824 */ /* 0x000fe200078e00ff */
[----:B------:R-:W-:Y:S06]  /*17d0*/  BAR.SYNC 0x0 ;  /* 0x0000000000007b1d */ /* 0x000fec0000000000 */
[----:B------:R-:W-:Y:S01]  /*17e0*/  IMAD.SHL.U32 R14, R4, 0x2, RZ ;  /* 0x00000002040e7824 */ /* 0x000fe200078e00ff */
[----:B----4-:R-:W-:Y:S01]  /*17f0*/  STS.U16 [R2], R117 ;  /* 0x0000007502007388 */ /* 0x010fe20000000400 */
[----:B------:R-:W-:Y:S01]  /*1800*/  SGXT.U32 R6, R6, 0x3 ;  /* 0x000000030606781a */ /* 0x000fe20000000000 */
[----:B------:R-:W-:Y:S01]  /*1810*/  IMAD.SHL.U32 R12, R12, 0x2, RZ ;  /* 0x000000020c0c7824 */ /* 0x000fe200078e00ff */
[----:B------:R-:W-:Y:S01]  /*1820*/  LOP3.LUT R8, R8, 0x6, RZ, 0xc0, !PT ;  /* 0x0000000608087812 */ /* 0x000fe200078ec0ff */
[----:B------:R-:W-:Y:S06]  /*1830*/  BAR.SYNC 0x0 ;  /* 0x0000000000007b1d */ /* 0x000fec0000000000 */
[----:B------:R-:W1:Y:S01]  /*1840*/  LDS.U16 R10, [R14+0x40] ;  /* 0x000040000e0a7984 */ /* 0x000e620000000400 */
[----:B------:R-:W-:Y:S01]  /*1850*/  LOP3.LUT R6, R6, 0x10, R5, 0xf8, !PT ;  /* 0x0000001006067812 */ /* 0x000fe200078ef805 */
[--C-:B------:R-:W-:Y:S01]  /*1860*/  IMAD R58, R4, 0x44, R8.reuse ;  /* 0x00000044043a7824 */ /* 0x100fe200078e0208 */
[C-C-:B------:R-:W-:Y:S01]  /*1870*/  LOP3.LUT R3, R119.reuse, 0x30, R8.reuse, 0xfe, !PT ;  /* 0x0000003077037812 */ /* 0x140fe200078efe08 */
[----:B------:R-:W2:Y:S01]  /*1880*/  LDS.U16 R11, [R14+0x50] ;  /* 0x000050000e0b7984 */ /* 0x000ea20000000400 */
[C-C-:B------:R-:W-:Y:S01]  /*1890*/  LOP3.LUT R7, R119.reuse, 0x31, R8.reuse, 0xfe, !PT ;  /* 0x0000003177077812 */ /* 0x140fe200078efe08 */
[----:B------:R-:W-:Y:S01]  /*18a0*/  IMAD.SHL.U32 R4, R0, 0x4, RZ ;  /* 0x0000000400047824 */ /* 0x000fe200078e00ff */
[----:B------:R-:W-:Y:S01]  /*18b0*/  LOP3.LUT R5, R119, 0x38, R8, 0xfe, !PT ;  /* 0x0000003877057812 */ /* 0x000fe200078efe08 */
[----:B------:R-:W3:Y:S01]  /*18c0*/  LDS.U16 R15, [R14+0x10] ;  /* 0x000010000e0f7984 */ /* 0x000ee20000000400 */
[----:B------:R-:W-:-:S02]  /*18d0*/  ISETP.GE.AND P4, PT, R3, R120, PT ;  /* 0x000000780300720c */ /* 0x000fc40003f86270 */
[-C--:B------:R-:W-:Y:S01]  /*18e0*/  ISETP.GE.AND P5, PT, R7, R120.reuse, PT ;  /* 0x000000780700720c */ /* 0x080fe20003fa6270 */
[----:B------:R-:W3:Y:S01]  /*18f0*/  LDS.U16 R14, [R14] ;  /* 0x000000000e0e7984 */ /* 0x000ee20000000400 */
[-C--:B------:R-:W-:Y:S02]  /*1900*/  ISETP.GE.AND P1, PT, R5, R120.reuse, PT ;  /* 0x000000780500720c */ /* 0x080fe40003f26270 */
[C-C-:B------:R-:W-:Y:S01]  /*1910*/  LOP3.LUT R3, R119.reuse, 0x39, R8.reuse, 0xfe, !PT ;  /* 0x0000003977037812 */ /* 0x140fe200078efe08 */
[----:B------:R-:W-:Y:S06]  /*1920*/  BAR.SYNC 0x0 ;  /* 0x0000000000007b1d */ /* 0x000fec0000000000 */
[----:B------:R-:W-:Y:S01]  /*1930*/  LOP3.LUT R9, R119, 0x29, R8, 0xfe, !PT ;  /* 0x0000002977097812 */ /* 0x000fe200078efe08 */
[----:B------:R-:W-:Y:S01]  /*1940*/  STS.64 [R58.X4+0x60], RZ ;  /* 0x000060ff3a007388 */ /* 0x000fe20000004a00 */
[----:B------:R-:W-:-:S02]  /*1950*/  ISETP.GE.AND P0, PT, R3, R120, PT ;  /* 0x000000780300720c */ /* 0x000fc40003f06270 */
[----:B------:R-:W-:Y:S01]  /*1960*/  LOP3.LUT R3, R119, 0x28, R8, 0xfe, !PT ;  /* 0x0000002877037812 */ /* 0x000fe200078efe08 */
[----:B------:R-:W-:Y:S01]  /*1970*/  STS.64 [R58.X4+0x80], RZ ;  /* 0x000080ff3a007388 */ /* 0x000fe20000004a00 */
[-C--:B------:R-:W-:Y:S02]  /*1980*/  ISETP.GE.AND P3, PT, R9, R120.reuse, PT ;  /* 0x000000780900720c */ /* 0x080fe40003f66270 */
[----:B------:R-:W-:Y:S01]  /*1990*/  LOP3.LUT R2, R8, 0x30, RZ, 0xfc, !PT ;  /* 0x0000003008027812 */ /* 0x000fe200078efcff */
[----:B------:R-:W-:Y:S01]  /*19a0*/  STS.64 [R58.X4+0x900], RZ ;  /* 0x000900ff3a007388 */ /* 0x000fe20000004a00 */
[C---:B------:R-:W-:Y:S02]  /*19b0*/  LOP3.LUT R13, R6.reuse, 0x20, RZ, 0xfc, !PT ;  /* 0x00000020060d7812 */ /* 0x040fe400078efcff */
[----:B------:R-:W-:Y:S01]  /*19c0*/  LOP3.LUT R9, R6, 0x28, RZ, 0xfc, !PT ;  /* 0x0000002806097812 */ /* 0x000fe200078efcff */
[----:B------:R-:W-:Y:S01]  /*19d0*/  STS.64 [R58.X4+0xa0], RZ ;  /* 0x0000a0ff3a007388 */ /* 0x000fe20000004a00 */
[----:B------:R-:W-:-:S02]  /*19e0*/  ISETP.GE.AND P2, PT, R3, R120, PT ;  /* 0x000000780300720c */ /* 0x000fc40003f46270 */
[--C-:B------:R-:W-:Y:S01]  /*19f0*/  LOP3.LUT R3, R119, 0x21, R8.reuse, 0xfe, !PT ;  /* 0x0000002177037812 */ /* 0x100fe200078efe08 */
[----:B------:R-:W-:Y:S01]  /*1a00*/  STS.64 [R58.X4+0x920], RZ ;  /* 0x000920ff3a007388 */ /* 0x000fe20000004a00 */
[----:B-1----:R-:W-:Y:S01]  /*1a10*/  HADD2.F32 R7, -RZ, R10.H0_H0 ;  /* 0x2000000aff077230 */ /* 0x002fe20000004100 */
[-C--:B------:R-:W-:Y:S02]  /*1a20*/  ISETP.GT.U32.AND P6, PT, R13, R2.reuse, PT ;  /* 0x000000020d00720c */ /* 0x080fe40003fc4070 */
[----:B------:R-:W-:Y:S01]  /*1a30*/  LOP3.LUT R10, R8, 0x29, RZ, 0xfc, !PT ;  /* 0x00000029080a7812 */ /* 0x000fe200078efcff */
[----:B--2---:R-:W-:Y:S01]  /*1a40*/  HADD2.F32 R5, -RZ, R11.H0_H0 ;  /* 0x2000000bff057230 */ /* 0x004fe20000004100 */
[-C--:B------:R-:W-:Y:S01]  /*1a50*/  FMUL R32, R32, R7.reuse ;  /* 0x0000000720207220 */ /* 0x080fe20000400000 */
[-C--:B------:R-:W-:Y:S01]  /*1a60*/  FMUL R29, R29, R7.reuse ;  /* 0x000000071d1d7220 */ /* 0x080fe20000400000 */
[----:B------:R-:W-:Y:S01]  /*1a70*/  FMUL R33, R33, R7 ;  /* 0x0000000721217220 */ /* 0x000fe20000400000 */
[----:B------:R-:W-:Y:S01]  /*1a80*/  LOP3.LUT R11, R8, 0x20, R119, 0xfe, !PT ;  /* 0x00000020080b7812 */ /* 0x000fe200078efe77 */
[-C--:B------:R-:W-:Y:S01]  /*1a90*/  FMUL R34, R34, R5.reuse ;  /* 0x0000000522227220 */ /* 0x080fe20000400000 */
[-C--:B------:R-:W-:Y:S01]  /*1aa0*/  FMUL R31, R31, R5.reuse ;  /* 0x000000051f1f7220 */ /* 0x080fe20000400000 */
[----:B------:R-:W-:Y:S01]  /*1ab0*/  FSEL R32, R32, RZ, !P4 ;  /* 0x000000ff20207208 */ /* 0x000fe20006000000 */
[----:B------:R-:W-:Y:S01]  /*1ac0*/  FMUL R35, R35, R5 ;  /* 0x0000000523237220 */ /* 0x000fe20000400000 */
[----:B------:R-:W-:Y:S01]  /*1ad0*/  FSEL R29, R29, RZ, !P3 ;  /* 0x000000ff1d1d7208 */ /* 0x000fe20005800000 */
[----:B------:R-:W-:Y:S01]  /*1ae0*/  FMUL R28, R28, R7 ;  /* 0x000000071c1c7220 */ /* 0x000fe20000400000 */
[----:B------:R-:W-:Y:S01]  /*1af0*/  FSEL R34, R34, RZ, !P4 ;  /* 0x000000ff22227208 */ /* 0x000fe20006000000 */
[----:B------:R-:W-:Y:S01]  /*1b00*/  FMUL R41, R30, R5 ;  /* 0x000000051e297220 */ /* 0x000fe20000400000 */
[----:B------:R-:W-:Y:S01]  /*1b10*/  ISETP.GT.U32.AND P4, PT, R9, R2, PT ;  /* 0x000000020900720c */ /* 0x000fe20003f84070 */
[-C--:B------:R-:W-:Y:S01]  /*1b20*/  FMUL R25, R25, R7.reuse ;  /* 0x0000000719197220 */ /* 0x080fe20000400000 */
[----:B------:R-:W-:Y:S01]  /*1b30*/  FSEL R31, R31, RZ, !P3 ;  /* 0x000000ff1f1f7208 */ /* 0x000fe20005800000 */
[----:B---3--:R-:W-:Y:S01]  /*1b40*/  HADD2.F32 R15, -RZ, R15.H0_H0 ;  /* 0x2000000fff0f7230 */ /* 0x008fe20000004100 */
[----:B------:R-:W-:Y:S01]  /*1b50*/  ISETP.GE.AND P3, PT, R3, R120, PT ;  /* 0x000000780300720c */ /* 0x000fe20003f66270 */
[----:B------:R-:W-:Y:S01]  /*1b60*/  FMUL R44, R24, R7 ;  /* 0x00000007182c7220 */ /* 0x000fe20000400000 */
[----:B------:R-:W-:Y:S01]  /*1b70*/  FSEL R3, R32, RZ, P6 ;  /* 0x000000ff20037208 */ /* 0x000fe20003000000 */
[----:B------:R-:W-:Y:S01]  /*1b80*/  FMUL R45, R26, R5 ;  /* 0x000000051a2d7220 */ /* 0x000fe20000400000 */
[----:B------:R-:W-:Y:S01]  /*1b90*/  FSEL R2, R34, RZ, P4 ;  /* 0x000000ff22027208 */ /* 0x000fe20002000000 */
[----:B------:R-:W-:Y:S01]  /*1ba0*/  FMUL R75, R75, R15 ;  /* 0x0000000f4b4b7220 */ /* 0x000fe20000400000 */
[-C--:B------:R-:W-:Y:S01]  /*1bb0*/  ISETP.GT.U32.AND P6, PT, R13, R10.reuse, PT ;  /* 0x0000000a0d00720c */ /* 0x080fe20003fc4070 */
[----:B------:R-:W-:Y:S01]  /*1bc0*/  FMUL R46, R21, R7 ;  /* 0x00000007152e7220 */ /* 0x000fe20000400000 */
[----:B------:R-:W-:Y:S01]  /*1bd0*/  ISETP.GT.U32.AND P4, PT, R9, R10, PT ;  /* 0x0000000a0900720c */ /* 0x000fe20003f84070 */
[----:B------:R-:W-:Y:S01]  /*1be0*/  FMUL R47, R23, R5 ;  /* 0x00000005172f7220 */ /* 0x000fe20000400000 */
[----:B------:R-:W-:Y:S01]  /*1bf0*/  LOP3.LUT R10, R8, 0x31, RZ, 0xfc, !PT ;  /* 0x00000031080a7812 */ /* 0x000fe200078efcff */
[----:B------:R-:W-:Y:S01]  /*1c00*/  FMUL R74, R74, R15 ;  /* 0x0000000f4a4a7220 */ /* 0x000fe20000400000 */
[----:B------:R-:W-:Y:S01]  /*1c10*/  FSEL R36, R29, RZ, P6 ;  /* 0x000000ff1d247208 */ /* 0x000fe20003000000 */
[----:B------:R-:W-:Y:S01]  /*1c20*/  FMUL R48, R20, R7 ;  /* 0x0000000714307220 */ /* 0x000fe20000400000 */
[----:B------:R-:W-:Y:S01]  /*1c30*/  FSEL R37, R31, RZ, P4 ;  /* 0x000000ff1f257208 */ /* 0x000fe20002000000 */
[-C--:B------:R-:W-:Y:S01]  /*1c40*/  FMUL R49, R22, R5.reuse ;  /* 0x0000000516317220 */ /* 0x080fe20000400000 */
[----:B------:R-:W-:Y:S01]  /*1c50*/  FSEL R33, R33, RZ, !P5 ;  /* 0x000000ff21217208 */ /* 0x000fe20006800000 */
[----:B------:R-:W-:Y:S01]  /*1c60*/  HADD2.F32 R14, -RZ, R14.H0_H0 ;  /* 0x2000000eff0e7230 */ /* 0x000fe20000004100 */
[----:B------:R-:W-:Y:S01]  /*1c70*/  FSEL R35, R35, RZ, !P5 ;  /* 0x000000ff23237208 */ /* 0x000fe20006800000 */
[----:B------:R-:W-:Y:S01]  /*1c80*/  FMUL R43, R27, R5 ;  /* 0x000000051b2b7220 */ /* 0x000fe20000400000 */
[----:B------:R-:W-:Y:S01]  /*1c90*/  ISETP.GE.AND P6, PT, R11, R120, PT ;  /* 0x000000780b00720c */ /* 0x000fe20003fc6270 */
[----:B------:R-:W-:Y:S01]  /*1ca0*/  FMUL R71, R71, R15 ;  /* 0x0000000f47477220 */ /* 0x000fe20000400000 */
[----:B------:R-:W-:Y:S01]  /*1cb0*/  ISETP.GT.U32.AND P4, PT, R13, R10, PT ;  /* 0x0000000a0d00720c */ /* 0x000fe20003f84070 */
[----:B------:R-:W-:Y:S01]  /*1cc0*/  FMUL R69, R69, R14 ;  /* 0x0000000e45457220 */ /* 0x000fe20000400000 */
[----:B------:R-:W-:Y:S01]  /*1cd0*/  ISETP.GT.U32.AND P5, PT, R9, R10, PT ;  /* 0x0000000a0900720c */ /* 0x000fe20003fa4070 */
[----:B------:R-:W-:Y:S01]  /*1ce0*/  FMUL R52, R85, R7 ;  /* 0x0000000755347220 */ /* 0x000fe20000400000 */
[----:B------:R-:W-:Y:S01]  /*1cf0*/  LOP3.LUT R10, R8, 0x28, RZ, 0xfc, !PT ;  /* 0x00000028080a7812 */ /* 0x000fe200078efcff */
[----:B------:R-:W-:Y:S01]  /*1d00*/  FMUL R53, R87, R5 ;  /* 0x0000000557357220 */ /* 0x000fe20000400000 */
[--C-:B------:R-:W-:Y:S01]  /*1d10*/  LOP3.LUT R11, R119, 0x19, R8.reuse, 0xfe, !PT ;  /* 0x00000019770b7812 */ /* 0x100fe200078efe08 */
[----:B------:R-:W-:Y:S01]  /*1d20*/  FMUL R64, R64, R14 ;  /* 0x0000000e40407220 */ /* 0x000fe20000400000 */
[----:B------:R-:W-:Y:S01]  /*1d30*/  FSEL R38, R33, RZ, P4 ;  /* 0x000000ff21267208 */ /* 0x000fe20002000000 */
[----:B------:R-:W-:Y:S01]  /*1d40*/  FMUL R66, R66, R15 ;  /* 0x0000000f42427220 */ /* 0x000fe20000400000 */
[----:B------:R-:W-:Y:S01]  /*1d50*/  FSEL R39, R35, RZ, P5 ;  /* 0x000000ff23277208 */ /* 0x000fe20002800000 */
[----:B------:R-:W-:Y:S01]  /*1d60*/  FMUL R80, R80, R7 ;  /* 0x0000000750507220 */ /* 0x000fe20000400000 */
[----:B------:R-:W-:Y:S01]  /*1d70*/  ISETP.GE.AND P4, PT, R11, R120, PT ;  /* 0x000000780b00720c */ /* 0x000fe20003f86270 */
[----:B------:R-:W-:Y:S01]  /*1d80*/  FMUL R82, R82, R5 ;  /* 0x0000000552527220 */ /* 0x000fe20000400000 */
[----:B------:R-:W-:Y:S01]  /*1d90*/  ISETP.GT.U32.AND P5, PT, R13, R10, PT ;  /* 0x0000000a0d00720c */ /* 0x000fe20003fa4070 */
[-C--:B------:R-:W-:Y:S01]  /*1da0*/  FMUL R68, R68, R14.reuse ;  /* 0x0000000e44447220 */ /* 0x080fe20000400000 */
[----:B------:R-:W-:Y:S01]  /*1db0*/  FSEL R28, R28, RZ, !P2 ;  /* 0x000000ff1c1c7208 */ /* 0x000fe20005000000 */
[----:B------:R-:W-:Y:S01]  /*1dc0*/  FMUL R70, R70, R15 ;  /* 0x0000000f46467220 */ /* 0x000fe20000400000 */
[--C-:B------:R-:W-:Y:S01]  /*1dd0*/  LOP3.LUT R11, R119, 0x18, R8.reuse, 0xfe, !PT ;  /* 0x00000018770b7812 */ /* 0x100fe200078efe08 */
[----:B------:R-:W-:Y:S01]  /*1de0*/  FMUL R54, R84, R7 ;  /* 0x0000000754367220 */ /* 0x000fe20000400000 */
[----:B------:R-:W-:Y:S01]  /*1df0*/  LOP3.LUT R10, R8, 0x21, RZ, 0xfc, !PT ;  /* 0x00000021080a7812 */ /* 0x000fe200078efcff */
[----:B------:R-:W-:Y:S01]  /*1e00*/  FMUL R55, R86, R5 ;  /* 0x0000000556377220 */ /* 0x000fe20000400000 */
[----:B------:R-:W-:Y:S01]  /*1e10*/  FSEL R40, R28, RZ, P5 ;  /* 0x000000ff1c287208 */ /* 0x000fe20002800000 */
[----:B------:R-:W-:Y:S01]  /*1e20*/  FMUL R61, R61, R14 ;  /* 0x0000000e3d3d7220 */ /* 0x000fe20000400000 */
[----:B------:R-:W-:Y:S01]  /*1e30*/  FSEL R41, R41, RZ, !P2 ;  /* 0x000000ff29297208 */ /* 0x000fe20005000000 */
[----:B------:R-:W-:Y:S01]  /*1e40*/  FMUL R63, R63, R15 ;  /* 0x0000000f3f3f7220 */ /* 0x000fe20000400000 */
[----:B------:R-:W-:Y:S01]  /*1e50*/  ISETP.GE.AND P5, PT, R11, R120, PT ;  /* 0x000000780b00720c */ /* 0x000fe20003fa6270 */
[----:B------:R-:W-:Y:S01]  /*1e60*/  FMUL R77, R77, R7 ;  /* 0x000000074d4d7220 */ /* 0x000fe20000400000 */
[----:B------:R-:W-:Y:S01]  /*1e70*/  ISETP.GT.U32.AND P2, PT, R13, R10, PT ;  /* 0x0000000a0d00720c */ /* 0x000fe20003f44070 */
[----:B------:R-:W-:Y:S01]  /*1e80*/  FMUL R79, R79, R5 ;  /* 0x000000054f4f7220 */ /* 0x000fe20000400000 */
[----:B------:R-:W-:Y:S01]  /*1e90*/  FSEL R25, R25, RZ, !P3 ;  /* 0x000000ff19197208 */ /* 0x000fe20005800000 */
[----:B------:R-:W-:Y:S01]  /*1ea0*/  FMUL R65, R65, R14 ;  /* 0x0000000e41417220 */ /* 0x000fe20000400000 */
[--C-:B------:R-:W-:Y:S01]  /*1eb0*/  LOP3.LUT R11, R119, 0x11, R8.reuse, 0xfe, !PT ;  /* 0x00000011770b7812 */ /* 0x100fe200078efe08 */
[----:B------:R-:W-:Y:S01]  /*1ec0*/  FMUL R67, R67, R15 ;  /* 0x0000000f43437220 */ /* 0x000fe20000400000 */
[----:B------:R-:W-:Y:S01]  /*1ed0*/  FSEL R42, R25, RZ, P2 ;  /* 0x000000ff192a7208 */ /* 0x000fe20001000000 */
[----:B------:R-:W-:Y:S01]  /*1ee0*/  FMUL R57, R81, R7 ;  /* 0x0000000751397220 */ /* 0x000fe20000400000 */
[----:B------:R-:W-:Y:S01]  /*1ef0*/  ISETP.GE.AND P2, PT, R11, R120, PT ;  /* 0x000000780b00720c */ /* 0x000fe20003f46270 */
[----:B------:R-:W-:Y:S01]  /*1f00*/  FMUL R56, R83, R5 ;  /* 0x0000000553387220 */ /* 0x000fe20000400000 */
[--C-:B------:R-:W-:Y:S01]  /*1f10*/  LOP3.LUT R11, R119, 0x9, R8.reuse, 0xfe, !PT ;  /* 0x00000009770b7812 */ /* 0x100fe200078efe08 */
[----:B------:R-:W-:Y:S01]  /*1f20*/  FMUL R14, R60, R14 ;  /* 0x0000000e3c0e7220 */ /* 0x000fe20000400000 */
[----:B------:R-:W-:Y:S01]  /*1f30*/  FSEL R44, R44, RZ, !P6 ;  /* 0x000000ff2c2c7208 */ /* 0x000fe20007000000 */
[----:B------:R-:W-:Y:S01]  /*1f40*/  FMUL R15, R62, R15 ;  /* 0x0000000f3e0f7220 */ /* 0x000fe20000400000 */
[----:B------:R-:W-:Y:S01]  /*1f50*/  FSEL R45, R45, RZ, !P6 ;  /* 0x000000ff2d2d7208 */ /* 0x000fe20007000000 */
[----:B------:R-:W-:Y:S01]  /*1f60*/  FMUL R76, R76, R7 ;  /* 0x000000074c4c7220 */ /* 0x000fe20000400000 */
[----:B------:R-:W-:Y:S01]  /*1f70*/  ISETP.GE.AND P6, PT, R11, R120, PT ;  /* 0x000000780b00720c */ /* 0x000fe20003fc6270 */
[-C--:B------:R-:W-:Y:S01]  /*1f80*/  FMUL R78, R78, R5.reuse ;  /* 0x000000054e4e7220 */ /* 0x080fe20000400000 */
[----:B------:R-:W-:Y:S01]  /*1f90*/  LOP3.LUT R11, R119, 0x8, R8, 0xfe, !PT ;  /* 0x00000008770b7812 */ /* 0x000fe200078efe08 */
[-C--:B------:R-:W-:Y:S01]  /*1fa0*/  FMUL R60, R51, R5.reuse ;  /* 0x00000005333c7220 */ /* 0x080fe20000400000 */
[----:B------:R-:W-:Y:S01]  /*1fb0*/  FSEL R75, R75, RZ, !P4 ;  /* 0x000000ff4b4b7208 */ /* 0x000fe20006000000 */
[----:B------:R-:W-:Y:S01]  /*1fc0*/  FMUL R59, R50, R5 ;  /* 0x00000005323b7220 */ /* 0x000fe20000400000 */
[----:B------:R-:W-:Y:S01]  /*1fd0*/  FSEL R46, R46, RZ, !P4 ;  /* 0x000000ff2e2e7208 */ /* 0x000fe20006000000 */
[----:B------:R-:W-:Y:S01]  /*1fe0*/  STS.64 [R58.X4+0xc0], RZ ;  /* 0x0000c0ff3a007388 */ /* 0x000fe20000004a00 */
[----:B------:R-:W-:-:S02]  /*1ff0*/  FSEL R47, R47, RZ, !P4 ;  /* 0x000000ff2f2f7208 */ /* 0x000fc40006000000 */
[-C--:B------:R-:W-:Y:S01]  /*2000*/  ISETP.GE.AND P4, PT, R11, R120.reuse, PT ;  /* 0x000000780b00720c */ /* 0x080fe20003f86270 */
[----:B------:R-:W-:Y:S01]  /*2010*/  STS.64 [R58.X4+0x940], RZ ;  /* 0x000940ff3a007388 */ /* 0x000fe20000004a00 */
[----:B------:R-:W-:Y:S02]  /*2020*/  LOP3.LUT R11, R119, 0x1, R8, 0xfe, !PT ;  /* 0x00000001770b7812 */ /* 0x000fe400078efe08 */
[----:B------:R-:W-:Y:S01]  /*2030*/  FSEL R74, R74, RZ, !P5 ;  /* 0x000000ff4a4a7208 */ /* 0x000fe20006800000 */
[----:B------:R-:W-:Y:S01]  /*2040*/  STS.64 [R58.X4+0xe0], RZ ;  /* 0x0000e0ff3a007388 */ /* 0x000fe20000004a00 */
[----:B------:R-:W-:Y:S02]  /*2050*/  FSEL R48, R48, RZ, !P5 ;  /* 0x000000ff30307208 */ /* 0x000fe40006800000 */
[----:B------:R-:W-:Y:S01]  /*2060*/  FSEL R49, R49, RZ, !P5 ;  /* 0x000000ff31317208 */ /* 0x000fe20006800000 */
[----:B------:R-:W-:Y:S01]  /*2070*/  STS.64 [R58.X4+0x960], RZ ;  /* 0x000960ff3a007388 */ /* 0x000fe20000004a00 */
[----:B------:R-:W-:-:S02]  /*2080*/  ISETP.GE.AND P5, PT, R11, R120, PT ;  /* 0x000000780b00720c */ /* 0x000fc40003fa6270 */
[----:B------:R-:W-:Y:S02]  /*2090*/  LOP3.LUT R13, R119, 0x10, R8, 0xfe, !PT ;  /* 0x00000010770d7812 */ /* 0x000fe400078efe08 */
[C---:B------:R-:W-:Y:S02]  /*20a0*/  LOP3.LUT R11, R8.reuse, R119, RZ, 0xfc, !PT ;  /* 0x00000077080b7212 */ /* 0x040fe400078efcff */
[----:B------:R-:W-:Y:S02]  /*20b0*/  LOP3.LUT R10, R8, 0x38, RZ, 0xfc, !PT ;  /* 0x00000038080a7812 */ /* 0x000fe400078efcff */
[----:B------:R-:W-:Y:S02]  /*20c0*/  FSEL R43, R43, RZ, !P3 ;  /* 0x000000ff2b2b7208 */ /* 0x000fe40005800000 */
[----:B------:R-:W-:Y:S02]  /*20d0*/  FSEL R69, R69, RZ, !P2 ;  /* 0x000000ff45457208 */ /* 0x000fe40005000000 */
[----:B------:R-:W-:-:S02]  /*20e0*/  FSEL R71, R71, RZ, !P2 ;  /* 0x000000ff47477208 */ /* 0x000fc40005000000 */
[----:B------:R-:W-:Y:S02]  /*20f0*/  FSEL R52, R52, RZ, !P2 ;  /* 0x000000ff34347208 */ /* 0x000fe40005000000 */
[----:B------:R-:W-:Y:S02]  /*2100*/  FSEL R53, R53, RZ, !P2 ;  /* 0x000000ff35357208 */ /* 0x000fe40005000000 */
[-C--:B------:R-:W-:Y:S02]  /*2110*/  ISETP.GE.AND P3, PT, R13, R120.reuse, PT ;  /* 0x000000780d00720c */ /* 0x080fe40003f66270 */
[----:B------:R-:W-:Y:S02]  /*2120*/  ISETP.GE.AND P2, PT, R11, R120, PT ;  /* 0x000000780b00720c */ /* 0x000fe40003f46270 */
[----:B------:R-:W-:Y:S02]  /*2130*/  FSEL R64, R64, RZ, !P4 ;  /* 0x000000ff40407208 */ /* 0x000fe40006000000 */
[----:B------:R-:W-:-:S02]  /*2140*/  FSEL R66, R66, RZ, !P4 ;  /* 0x000000ff42427208 */ /* 0x000fc40006000000 */
[----:B------:R-:W-:Y:S02]  /*2150*/  FSEL R80, R80, RZ, !P4 ;  /* 0x000000ff50507208 */ /* 0x000fe40006000000 */
[----:B------:R-:W-:Y:S02]  /*2160*/  FSEL R82, R82, RZ, !P4 ;  /* 0x000000ff52527208 */ /* 0x000fe40006000000 */
[C---:B------:R-:W-:Y:S02]  /*2170*/  LOP3.LUT R11, R8.reuse, 0x1, RZ, 0xfc, !PT ;  /* 0x00000001080b7812 */ /* 0x040fe400078efcff */
[----:B------:R-:W-:Y:S02]  /*2180*/  ISETP.GT.U32.AND P4, PT, R9, R10, PT ;  /* 0x0000000a0900720c */ /* 0x000fe40003f84070 */
[----:B------:R-:W-:Y:S02]  /*2190*/  LOP3.LUT R10, R8, 0x39, RZ, 0xfc, !PT ;  /* 0x00000039080a7812 */ /* 0x000fe400078efcff */
[----:B------:R-:W-:-:S02]  /*21a0*/  FSEL R68, R68, RZ, !P3 ;  /* 0x000000ff44447208 */ /* 0x000fc40005800000 */
[----:B------:R-:W-:Y:S02]  /*21b0*/  FSEL R70, R70, RZ, !P3 ;  /* 0x000000ff46467208 */ /* 0x000fe40005800000 */
[----:B------:R-:W-:Y:S02]  /*21c0*/  FSEL R54, R54, RZ, !P3 ;  /* 0x000000ff36367208 */ /* 0x000fe40005800000 */
[----:B------:R-:W-:Y:S02]  /*21d0*/  FSEL R55, R55, RZ, !P3 ;  /* 0x000000ff37377208 */ /* 0x000fe40005800000 */
[----:B------:R-:W-:Y:S02]  /*21e0*/  ISETP.GT.U32.AND P3, PT, R6, R11, PT ;  /* 0x0000000b0600720c */ /* 0x000fe40003f64070 */
[----:B------:R-:W-:Y:S02]  /*21f0*/  FSEL R61, R61, RZ, !P5 ;  /* 0x000000ff3d3d7208 */ /* 0x000fe40006800000 */
[----:B------:R-:W-:-:S02]  /*2200*/  FSEL R13, R63, RZ, !P5 ;  /* 0x000000ff3f0d7208 */ /* 0x000fc40006800000 */
[----:B------:R-:W-:Y:S02]  /*2210*/  FSEL R77, R77, RZ, !P5 ;  /* 0x000000ff4d4d7208 */ /* 0x000fe40006800000 */
[----:B------:R-:W-:Y:S02]  /*2220*/  FSEL R79, R79, RZ, !P5 ;  /* 0x000000ff4f4f7208 */ /* 0x000fe40006800000 */
[C---:B------:R-:W-:Y:S02]  /*2230*/  LOP3.LUT R11, R8.reuse, 0x8, RZ, 0xfc, !PT ;  /* 0x00000008080b7812 */ /* 0x040fe400078efcff */
[----:B------:R-:W-:Y:S02]  /*2240*/  ISETP.GT.U32.AND P5, PT, R9, R10, PT ;  /* 0x0000000a0900720c */ /* 0x000fe40003fa4070 */
[----:B------:R-:W-:Y:S02]  /*2250*/  LOP3.LUT R7, R8, 0x18, RZ, 0xfc, !PT ;  /* 0x0000001808077812 */ /* 0x000fe400078efcff */
[----:B------:R-:W-:-:S02]  /*2260*/  LOP3.LUT R10, R6, 0x8, RZ, 0xfc, !PT ;  /* 0x00000008060a7812 */ /* 0x000fc400078efcff */
[----:B------:R-:W-:Y:S02]  /*2270*/  FSEL R65, R65, RZ, !P6 ;  /* 0x000000ff41417208 */ /* 0x000fe40007000000 */
[----:B------:R-:W-:Y:S02]  /*2280*/  FSEL R67, R67, RZ, !P6 ;  /* 0x000000ff43437208 */ /* 0x000fe40007000000 */
[----:B------:R-:W-:Y:S02]  /*2290*/  FSEL R57, R57, RZ, !P6 ;  /* 0x000000ff39397208 */ /* 0x000fe40007000000 */
[----:B------:R-:W-:Y:S02]  /*22a0*/  FSEL R56, R56, RZ, !P6 ;  /* 0x000000ff38387208 */ /* 0x000fe40007000000 */
[----:B------:R-:W-:Y:S02]  /*22b0*/  LOP3.LUT R16, R12, R107, RZ, 0xfc, !PT ;  /* 0x0000006b0c107212 */ /* 0x000fe400078efcff */
[----:B------:R-:W-:-:S02]  /*22c0*/  ISETP.GT.U32.AND P6, PT, R6, R11, PT ;  /* 0x0000000b0600720c */ /* 0x000fc40003fc4070 */
[----:B------:R-:W-:Y:S02]  /*22d0*/  FSEL R14, R14, RZ, !P2 ;  /* 0x000000ff0e0e7208 */ /* 0x000fe40005000000 */
[----:B------:R-:W-:Y:S02]  /*22e0*/  FSEL R12, R15, RZ, !P2 ;  /* 0x000000ff0f0c7208 */ /* 0x000fe40005000000 */
[----:B------:R-:W-:Y:S02]  /*22f0*/  FSEL R76, R76, RZ, !P2 ;  /* 0x000000ff4c4c7208 */ /* 0x000fe40005000000 */
[----:B------:R-:W-:Y:S02]  /*2300*/  FSEL R78, R78, RZ, !P2 ;  /* 0x000000ff4e4e7208 */ /* 0x000fe40005000000 */
[----:B------:R-:W-:Y:S02]  /*2310*/  LOP3.LUT R11, R8, 0x9, RZ, 0xfc, !PT ;  /* 0x00000009080b7812 */ /* 0x000fe400078efcff */
[----:B------:R-:W-:-:S02]  /*2320*/  ISETP.GT.U32.AND P2, PT, R10, R7, PT ;  /* 0x000000070a00720c */ /* 0x000fc40003f44070 */
[----:B------:R-:W-:Y:S02]  /*2330*/  LOP3.LUT R9, R8, 0x10, RZ, 0xfc, !PT ;  /* 0x0000001008097812 */ /* 0x000fe400078efcff */
[----:B------:R-:W-:Y:S02]  /*2340*/  FSEL R15, R61, RZ, P3 ;  /* 0x000000ff3d0f7208 */ /* 0x000fe40001800000 */
[-C--:B------:R-:W-:Y:S02]  /*2350*/  ISETP.GT.U32.AND P3, PT, R6, R11.reuse, PT ;  /* 0x0000000b0600720c */ /* 0x080fe40003f64070 */
[----:B------:R-:W-:Y:S02]  /*2360*/  FSEL R64, R64, RZ, P6 ;  /* 0x000000ff40407208 */ /* 0x000fe40003000000 */
[----:B------:R-:W-:Y:S02]  /*2370*/  FSEL R74, R74, RZ, P2 ;  /* 0x000000ff4a4a7208 */ /* 0x000fe40001000000 */
[----:B------:R-:W-:-:S02]  /*2380*/  ISETP.GT.U32.AND P6, PT, R10, R11, PT ;  /* 0x0000000b0a00720c */ /* 0x000fc40003fc4070 */
[-C--:B------:R-:W-:Y:S02]  /*2390*/  ISETP.GT.U32.AND P2, PT, R6, R9.reuse, PT ;  /* 0x000000090600720c */ /* 0x080fe40003f44070 */
[----:B------:R-:W-:Y:S02]  /*23a0*/  LOP3.LUT R7, R8, 0x11, RZ, 0xfc, !PT ;  /* 0x0000001108077812 */ /* 0x000fe400078efcff */
[----:B------:R-:W-:Y:S02]  /*23b0*/  FSEL R65, R65, RZ, P3 ;  /* 0x000000ff41417208 */ /* 0x000fe40001800000 */
[----:B------:R-:W-:Y:S02]  /*23c0*/  ISETP.GT.U32.AND P3, PT, R10, R9, PT ;  /* 0x000000090a00720c */ /* 0x000fe40003f64070 */
[----:B------:R-:W-:Y:S02]  /*23d0*/  FSEL R67, R67, RZ, P6 ;  /* 0x000000ff43437208 */ /* 0x000fe40003000000 */
[----:B------:R-:W-:-:S02]  /*23e0*/  FSEL R68, R68, RZ, P2 ;  /* 0x000000ff44447208 */ /* 0x000fc40001000000 */
[C---:B------:R-:W-:Y:S02]  /*23f0*/  ISETP.GT.U32.AND P6, PT, R6.reuse, R7, PT ;  /* 0x000000070600720c */ /* 0x040fe40003fc4070 */
[----:B------:R-:W-:Y:S02]  /*2400*/  LOP3.LUT R9, R119, R6, RZ, 0xfc, !PT ;  /* 0x0000000677097212 */ /* 0x000fe400078efcff */
[----:B------:R-:W-:Y:S02]  /*2410*/  ISETP.GT.U32.AND P2, PT, R6, R8, PT ;  /* 0x000000080600720c */ /* 0x000fe40003f44070 */
[----:B------:R-:W-:Y:S02]  /*2420*/  FSEL R70, R70, RZ, P3 ;  /* 0x000000ff46467208 */ /* 0x000fe40001800000 */
[----:B------:R-:W-:Y:S02]  /*2430*/  ISETP.GE.AND P3, PT, R9, R120, PT ;  /* 0x000000780900720c */ /* 0x000fe40003f66270 */
[----:B------:R-:W-:-:S02]  /*2440*/  FSEL R69, R69, RZ, P6 ;  /* 0x000000ff45457208 */ /* 0x000fc40003000000 */
[----:B------:R-:W-:Y:S02]  /*2450*/  FSEL R14, R14, RZ, P2 ;  /* 0x000000ff0e0e7208 */ /* 0x000fe40001000000 */
[----:B------:R-:W-:Y:S02]  /*2460*/  LOP3.LUT R8, R8, 0x19, RZ, 0xfc, !PT ;  /* 0x0000001908087812 */ /* 0x000fe400078efcff */
[----:B------:R-:W-:Y:S02]  /*2470*/  ISETP.GT.U32.AND P6, PT, R10, R7, PT ;  /* 0x000000070a00720c */ /* 0x000fe40003fc4070 */
[----:B------:R-:W-:Y:S02]  /*2480*/  FSEL R14, R14, RZ, !P3 ;  /* 0x000000ff0e0e7208 */ /* 0x000fe40005800000 */
[----:B------:R-:W-:Y:S02]  /*2490*/  FSEL R15, R15, RZ, !P3 ;  /* 0x000000ff0f0f7208 */ /* 0x000fe40005800000 */
[----:B------:R-:W-:-:S02]  /*24a0*/  FSEL R64, R64, RZ, !P3 ;  /* 0x000000ff40407208 */ /* 0x000fc40005800000 */
[----:B------:R-:W-:Y:S01]  /*24b0*/  FSEL R65, R65, RZ, !P3 ;  /* 0x000000ff41417208 */ /* 0x000fe20005800000 */
[----:B------:R-:W-:Y:S01]  /*24c0*/  STS.64 [R58.X4], R14 ;  /* 0x0000000e3a007388 */ /* 0x000fe20000004a00 */
[----:B------:R-:W-:Y:S02]  /*24d0*/  FSEL R68, R68, RZ, !P3 ;  /* 0x000000ff44447208 */ /* 0x000fe40005800000 */
[----:B------:R-:W-:Y:S01]  /*24e0*/  FSEL R69, R69, RZ, !P3 ;  /* 0x000000ff45457208 */ /* 0x000fe20005800000 */
[----:B------:R-:W-:Y:S01]  /*24f0*/  STS.64 [R58.X4+0x20], R64 ;  /* 0x000020403a007388 */ /* 0x000fe20000004a00 */
[----:B------:R-:W-:Y:S02]  /*2500*/  LOP3.LUT R9, R119, 0x8, R6, 0xfe, !PT ;  /* 0x0000000877097812 */ /* 0x000fe400078efe06 */
[----:B------:R-:W-:Y:S01]  /*2510*/  ISETP.GT.U32.AND P3, PT, R10, R8, PT ;  /* 0x000000080a00720c */ /* 0x000fe20003f64070 */
[----:B------:R-:W-:Y:S01]  /*2520*/  STS.64 [R58.X4+0x40], R68 ;  /* 0x000040443a007388 */ /* 0x000fe20000004a00 */
[----:B------:R-:W-:-:S02]  /*2530*/  FSEL R71, R71, RZ, P6 ;  /* 0x000000ff47477208 */ /* 0x000fc40003000000 */
[----:B------:R-:W-:Y:S02]  /*2540*/  ISETP.GE.AND P6, PT, R9, R120, PT ;  /* 0x000000780900720c */ /* 0x000fe40003fc6270 */
[----:B------:R-:W-:Y:S02]  /*2550*/  FSEL R75, R75, RZ, P3 ;  /* 0x000000ff4b4b7208 */ /* 0x000fe40001800000 */
[----:B------:R-:W-:Y:S02]  /*2560*/  FSEL R66, R66, RZ, P2 ;  /* 0x000000ff42427208 */ /* 0x000fe40001000000 */
[----:B------:R-:W-:Y:S02]  /*2570*/  LOP3.LUT R51, R4, 0x3c, RZ, 0xc0, !PT ;  /* 0x0000003c04337812 */ /* 0x000fe400078ec0ff */
[----:B------:R-:W-:Y:S02]  /*2580*/  LOP3.LUT R7, R119, 0x28, R6, 0xfe, !PT ;  /* 0x0000002877077812 */ /* 0x000fe400078efe06 */
[----:B------:R-:W-:Y:S01]  /*2590*/  FSEL R12, R12, RZ, !P6 ;  /* 0x000000ff0c0c7208 */ /* 0x000fe20007000000 */
[----:B------:R-:W-:Y:S01]  /*25a0*/  IMAD R50, R16, 0x44, R51 ;  /* 0x0000004410327824 */ /* 0x000fe200078e0233 */
[----:B------:R-:W-:-:S02]  /*25b0*/  FSEL R13, R13, RZ, !P6 ;  /* 0x000000ff0d0d7208 */ /* 0x000fc40007000000 */
[----:B------:R-:W-:Y:S02]  /*25c0*/  FSEL R66, R66, RZ, !P6 ;  /* 0x000000ff42427208 */ /* 0x000fe40007000000 */
[----:B------:R-:W-:Y:S01]  /*25d0*/  FSEL R67, R67, RZ, !P6 ;  /* 0x000000ff43437208 */ /* 0x000fe20007000000 */
[----:B------:R-:W-:Y:S01]  /*25e0*/  STS.64 [R58.X4+0x880], R12 ;  /* 0x0008800c3a007388 */ /* 0x000fe20000004a00 */
[----:B------:R-:W-:Y:S02]  /*25f0*/  FSEL R70, R70, RZ, !P6 ;  /* 0x000000ff46467208 */ /* 0x000fe40007000000 */
[----:B------:R-:W-:Y:S01]  /*2600*/  FSEL R71, R71, RZ, !P6 ;  /* 0x000000ff47477208 */ /* 0x000fe20007000000 */
[----:B------:R-:W-:Y:S01]  /*2610*/  STS.64 [R58.X4+0x8a0], R66 ;  /* 0x0008a0423a007388 */ /* 0x000fe20000004a00 */
[----:B------:R-:W-:Y:S02]  /*2620*/  FSEL R74, R74, RZ, !P6 ;  /* 0x000000ff4a4a7208 */ /* 0x000fe40007000000 */
[----:B------:R-:W-:Y:S01]  /*2630*/  FSEL R75, R75, RZ, !P6 ;  /* 0x000000ff4b4b7208 */ /* 0x000fe20007000000 */
[----:B------:R-:W-:Y:S01]  /*2640*/  STS.64 [R58.X4+0x8c0], R70 ;  /* 0x0008c0463a007388 */ /* 0x000fe20000004a00 */
[----:B------:R-:W-:-:S02]  /*2650*/  ISETP.GE.AND P3, PT, R7, R120, PT ;  /* 0x000000780700720c */ /* 0x000fc40003f66270 */
[----:B------:R-:W-:Y:S01]  /*2660*/  LOP3.LUT R7, R119, 0x20, R6, 0xfe, !PT ;  /* 0x0000002077077812 */ /* 0x000fe200078efe06 */
[----:B------:R-:W-:Y:S01]  /*2670*/  STS.64 [R58.X4+0x8e0], R74 ;  /* 0x0008e04a3a007388 */ /* 0x000fe20000004a00 */
[----:B------:R-:W-:Y:S02]  /*2680*/  FSEL R44, R44, RZ, P2 ;  /* 0x000000ff2c2c7208 */ /* 0x000fe40001000000 */
[----:B------:R-:W-:Y:S01]  /*2690*/  ISETP.GE.AND P6, PT, R7, R120, PT ;  /* 0x000000780700720c */ /* 0x000fe20003fc6270 */
[----:B------:R-:W-:Y:S06]  /*26a0*/  BAR.SYNC 0x0 ;  /* 0x0000000000007b1d */ /* 0x000fec0000000000 */
[----:B------:R-:W1:Y:S01]  /*26b0*/  LDS.128 R32, [R50.X4] ;  /* 0x0000000032207984 */ /* 0x000e620000004c00 */
[----:B------:R-:W-:-:S02]  /*26c0*/  FSEL R63, R52, RZ, !P6 ;  /* 0x000000ff343f7208 */ /* 0x000fc40007000000 */
[----:B------:R-:W-:Y:S01]  /*26d0*/  FSEL R52, R55, RZ, !P3 ;  /* 0x000000ff37347208 */ /* 0x000fe20005800000 */
[----:B------:R-:W2:Y:S01]  /*26e0*/  LDS.128 R28, [R50.X4+0x440] ;  /* 0x00044000321c7984 */ /* 0x000ea20000004c00 */
[----:B------:R-:W-:Y:S02]  /*26f0*/  SHF.R.U32.HI R0, RZ, 0x4, R0 ;  /* 0x00000004ff007819 */ /* 0x000fe40000011600 */
[----:B------:R-:W-:Y:S01]  /*2700*/  FSEL R62, R54, RZ, !P6 ;  /* 0x000000ff363e7208 */ /* 0x000fe20007000000 */
[----:B------:R-:W3:Y:S01]  /*2710*/  LDS.128 R24, [R50.X4+0x880] ;  /* 0x0008800032187984 */ /* 0x000ee20000004c00 */
[----:B------:R-:W-:Y:S02]  /*2720*/  FSEL R55, R46, RZ, !P6 ;  /* 0x000000ff2e377208 */ /* 0x000fe40007000000 */
[----:B------:R-:W-:Y:S01]  /*2730*/  FSEL R54, R48, RZ, !P6 ;  /* 0x000000ff30367208 */ /* 0x000fe20007000000 */
[----:B------:R-:W1:Y:S01]  /*2740*/  LDS.128 R20, [R50.X4+0xcc0] ;  /* 0x000cc00032147984 */ /* 0x000e620000004c00 */
[----:B------:R-:W-:-:S02]  /*2750*/  FSEL R46, R49, RZ, !P3 ;  /* 0x000000ff312e7208 */ /* 0x000fc40005800000 */
[----:B------:R-:W-:Y:S01]  /*2760*/  FSEL R47, R47, RZ, !P3 ;  /* 0x000000ff2f2f7208 */ /* 0x000fe20005800000 */
[----:B------:R-:W1:Y:S01]  /*2770*/  LDS.128 R16, [R50.X4+0x1100] ;  /* 0x0011000032107984 */ /* 0x000e620000004c00 */
[----:B------:R-:W-:Y:S02]  /*2780*/  FSEL R48, R45, RZ, !P3 ;  /* 0x000000ff2d307208 */ /* 0x000fe40005800000 */
[----:B------:R-:W-:Y:S01]  /*2790*/  FSEL R44, R44, RZ, !P6 ;  /* 0x000000ff2c2c7208 */ /* 0x000fe20007000000 */
[----:B------:R-:W1:Y:S01]  /*27a0*/  LDS.128 R12, [R50.X4+0x1540] ;  /* 0x00154000320c7984 */ /* 0x000e620000004c00 */
[----:B------:R-:W-:Y:S02]  /*27b0*/  FSEL R45, R42, RZ, !P6 ;  /* 0x000000ff2a2d7208 */ /* 0x000fe40007000000 */
[----:B------:R-:W-:Y:S01]  /*27c0*/  FSEL R41, R41, RZ, P2 ;  /* 0x000000ff29297208 */ /* 0x000fe20001000000 */
[----:B------:R-:W1:Y:S01]  /*27d0*/  LDS.128 R4, [R50.X4+0x1980] ;  /* 0x0019800032047984 */ /* 0x000e620000004c00 */
[----:B------:R-:W-:-:S02]  /*27e0*/  SGXT.U32 R0, R0, 0x2 ;  /* 0x000000020000781a */ /* 0x000fc40000000000 */
[----:B------:R-:W-:Y:S01]  /*27f0*/  FSEL R53, R53, RZ, !P3 ;  /* 0x000000ff35357208 */ /* 0x000fe20005800000 */
[----:B------:R-:W1:Y:S01]  /*2800*/  LDS.128 R8, [R50.X4+0x1dc0] ;  /* 0x001dc00032087984 */ /* 0x000e620000004c00 */
[----:B------:R-:W-:Y:S02]  /*2810*/  FSEL R49, R43, RZ, !P3 ;  /* 0x000000ff2b317208 */ /* 0x000fe40005800000 */
[----:B------:R-:W-:Y:S01]  /*2820*/  FSEL R42, R40, RZ, !P6 ;  /* 0x000000ff282a7208 */ /* 0x000fe20007000000 */
[----:B------:R-:W-:Y:S06]  /*2830*/  BAR.SYNC 0x0 ;  /* 0x0000000000007b1d */ /* 0x000fec0000000000 */
[----:B------:R-:W-:Y:S01]  /*2840*/  FSEL R43, R36, RZ, !P6 ;  /* 0x000000ff242b7208 */ /* 0x000fe20007000000 */
[----:B------:R2:W-:Y:S01]  /*2850*/  STS.64 [R58.X4+0x8e0], R46 ;  /* 0x0008e02e3a007388 */ /* 0x0005e20000004a00 */
[----:B------:R-:W-:-:S02]  /*2860*/  FSEL R40, R41, RZ, !P3 ;  /* 0x000000ff29287208 */ /* 0x000fc40005800000 */
[----:B------:R-:W-:Y:S01]  /*2870*/  FSEL R41, R37, RZ, !P3 ;  /* 0x000000ff25297208 */ /* 0x000fe20005800000 */
[----:B------:R3:W-:Y:S01]  /*2880*/  STS.64 [R58.X4+0x80], R44 ;  /* 0x0000802c3a007388 */ /* 0x0007e20000004a00 */
[----:B------:R-:W-:Y:S01]  /*2890*/  FSEL R76, R76, RZ, !P6 ;  /* 0x000000ff4c4c7208 */ /* 0x000fe20007000000 */
[----:B------:R-:W-:Y:S01]  /*28a0*/  IMAD.WIDE.U32 R36, R51, 0x4, RZ ;  /* 0x0000000433247825 */ /* 0x000fe200078e00ff */
[----:B------:R-:W-:Y:S01]  /*28b0*/  FSEL R77, R77, RZ, !P6 ;  /* 0x000000ff4d4d7208 */ /* 0x000fe20007000000 */
[----:B------:R3:W-:Y:S01]  /*28c0*/  STS.64 [R58.X4+0x8c0], R52 ;  /* 0x0008c0343a007388 */ /* 0x0007e20000004a00 */
[----:B------:R-:W-:Y:S02]  /*28d0*/  FSEL R80, R80, RZ, !P6 ;  /* 0x000000ff50507208 */ /* 0x000fe40007000000 */
[----:B------:R-:W-:Y:S01]  /*28e0*/  FSEL R81, R57, RZ, !P6 ;  /* 0x000000ff39517208 */ /* 0x000fe20007000000 */
[----:B------:R3:W-:Y:S01]  /*28f0*/  STS.64 [R58.X4+0xa0], R42 ;  /* 0x0000a02a3a007388 */ /* 0x0007e20000004a00 */
[----:B--2---:R-:W-:-:S02]  /*2900*/  LOP3.LUT R47, R119, R0, RZ, 0xfc, !PT ;  /* 0x00000000772f7212 */ /* 0x004fc400078efcff */
[----:B------:R-:W-:Y:S01]  /*2910*/  FSEL R39, R39, RZ, !P3 ;  /* 0x000000ff27277208 */ /* 0x000fe20005800000 */
[----:B------:R2:W-:Y:S01]  /*2920*/  STS.64 [R58.X4+0x920], R40 ;  /* 0x000920283a007388 */ /* 0x0005e20000004a00 */
[----:B---3--:R-:W-:Y:S02]  /*2930*/  LOP3.LUT R45, R119, 0x4, R0, 0xfe, !PT ;  /* 0x00000004772d7812 */ /* 0x008fe400078efe00 */
[----:B------:R-:W-:Y:S01]  /*2940*/  FSEL R60, R60, RZ, !P0 ;  /* 0x000000ff3c3c7208 */ /* 0x000fe20004000000 */
[----:B------:R-:W-:Y:S01]  /*2950*/  STS.64 [R58.X4+0x900], R48 ;  /* 0x000900303a007388 */ /* 0x000fe20000004a00 */
[----:B------:R-:W-:Y:S01]  /*2960*/  FSEL R52, R3, RZ, !P6 ;  /* 0x000000ff03347208 */ /* 0x000fe20007000000 */
[----:B------:R-:W-:Y:S01]  /*2970*/  IMAD.MOV.U32 R3, RZ, RZ, 0x4 ;  /* 0x00000004ff037424 */ /* 0x000fe200078e00ff */
[----:B------:R-:W-:Y:S01]  /*2980*/  FSEL R53, R38, RZ, !P6 ;  /* 0x000000ff26357208 */ /* 0x000fe20007000000 */
[C---:B------:R-:W-:Y:S01]  /*2990*/  IMAD.SHL.U32 R43, R47.reuse, 0x1000, RZ ;  /* 0x000010002f2b7824 */ /* 0x040fe200078e00ff */
[----:B------:R-:W-:Y:S01]  /*29a0*/  FSEL R38, R2, RZ, !P3 ;  /* 0x000000ff02267208 */ /* 0x000fe20005800000 */
[----:B------:R-:W-:Y:S01]  /*29b0*/  IMAD.WIDE R2, R116, R3, c[0x0][0x170] ;  /* 0x00005c0074027625 */ /* 0x000fe200078e0203 */
[----:B------:R-:W-:Y:S01]  /*29c0*/  ISETP.GE.U32.AND P6, PT, R47, R120, PT ;  /* 0x000000782f00720c */ /* 0x000fe20003fc6070 */
[----:B------:R-:W-:Y:S01]  /*29d0*/  STS.64 [R58.X4], R76 ;  /* 0x0000004c3a007388 */ /* 0x000fe20000004a00 */
[----:B------:R-:W-:Y:S01]  /*29e0*/  FSEL R59, R59, RZ, !P1 ;  /* 0x000000ff3b3b7208 */ /* 0x000fe20004800000 */
[----:B--2---:R-:W-:Y:S01]  /*29f0*/  IMAD.SHL.U32 R41, R45, 0x1000, RZ ;  /* 0x000010002d297824 */ /* 0x004fe200078e00ff */
[----:B------:R-:W-:Y:S01]  /*2a00*/  ISETP.GT.U32.AND P2, PT, R47, -0x1, PT ;  /* 0xffffffff2f00780c */ /* 0x000fe20003f44070 */
[----:B------:R2:W-:Y:S01]  /*2a10*/  STS.64 [R58.X4+0x940], R38 ;  /* 0x000940263a007388 */ /* 0x0005e20000004a00 */
[----:B------:R-:W-:-:S02]  /*2a20*/  ISETP.GE.AND.EX P6, PT, R93, R94, PT, P6 ;  /* 0x0000005e5d00720c */ /* 0x000fc40003fc6360 */
[----:B------:R-:W-:Y:S01]  /*2a30*/  ISETP.GE.U32.AND P0, PT, R45, R120, PT ;  /* 0x000000782d00720c */ /* 0x000fe20003f06070 */
[----:B------:R-:W-:Y:S01]  /*2a40*/  STS.64 [R58.X4+0x20], R80 ;  /* 0x000020503a007388 */ /* 0x000fe20000004a00 */
[--C-:B------:R-:W-:Y:S02]  /*2a50*/  SHF.L.U64.HI R47, R47, 0xc, R93.reuse ;  /* 0x0000000c2f2f7819 */ /* 0x100fe4000001025d */
[----:B------:R-:W-:Y:S01]  /*2a60*/  ISETP.GT.U32.AND P1, PT, R45, -0x1, PT ;  /* 0xffffffff2d00780c */ /* 0x000fe20003f24070 */
[----:B------:R-:W-:Y:S01]  /*2a70*/  STS.64 [R58.X4+0x40], R62 ;  /* 0x0000403e3a007388 */ /* 0x000fe20000004a00 */
[----:B------:R-:W-:Y:S02]  /*2a80*/  FSEL R59, R59, RZ, P4 ;  /* 0x000000ff3b3b7208 */ /* 0x000fe40002000000 */
[----:B------:R-:W-:Y:S01]  /*2a90*/  SHF.L.U64.HI R45, R45, 0xc, R93 ;  /* 0x0000000c2d2d7819 */ /* 0x000fe2000001025d */
[----:B------:R-:W-:Y:S01]  /*2aa0*/  STS.64 [R58.X4+0x60], R54 ;  /* 0x000060363a007388 */ /* 0x000fe20000004a00 */
[----:B--2---:R-:W-:-:S02]  /*2ab0*/  LOP3.LUT R39, R43, R36, RZ, 0xfc, !PT ;  /* 0x000000242b277212 */ /* 0x004fc400078efcff */
[----:B------:R-:W-:Y:S01]  /*2ac0*/  FSEL R43, R60, RZ, P5 ;  /* 0x000000ff3c2b7208 */ /* 0x000fe20002800000 */
[----:B------:R-:W-:Y:S01]  /*2ad0*/  STS.64 [R58.X4+0xc0], R52 ;  /* 0x0000c0343a007388 */ /* 0x000fe20000004a00 */
[----:B------:R-:W-:Y:S02]  /*2ae0*/  ISETP.GT.AND.EX P2, PT, R93, -0x1, !P6, P2 ;  /* 0xffffffff5d00780c */ /* 0x000fe40007744320 */
[----:B------:R-:W-:Y:S01]  /*2af0*/  LOP3.LUT R41, R41, R36, RZ, 0xfc, !PT ;  /* 0x0000002429297212 */ /* 0x000fe200078efcff */
[----:B------:R-:W-:Y:S01]  /*2b00*/  STS.64 [R58.X4+0xe0], RZ ;  /* 0x0000e0ff3a007388 */ /* 0x000fe20000004a00 */
[----:B------:R-:W-:Y:S02]  /*2b10*/  ISETP.GE.AND.EX P0, PT, R93, R94, PT, P0 ;  /* 0x0000005e5d00720c */ /* 0x000fe40003f06300 */
[----:B------:R-:W-:Y:S02]  /*2b20*/  FSEL R78, R78, RZ, !P3 ;  /* 0x000000ff4e4e7208 */ /* 0x000fe40005800000 */
[----:B------:R-:W-:-:S02]  /*2b30*/  FSEL R79, R79, RZ, !P3 ;  /* 0x000000ff4f4f7208 */ /* 0x000fc40005800000 */
[----:B------:R-:W-:Y:S02]  /*2b40*/  FSEL R82, R82, RZ, !P3 ;  /* 0x000000ff52527208 */ /* 0x000fe40005800000 */
[----:B------:R-:W-:Y:S01]  /*2b50*/  FSEL R83, R56, RZ, !P3 ;  /* 0x000000ff38537208 */ /* 0x000fe20005800000 */
[----:B------:R-:W-:Y:S01]  /*2b60*/  STS.64 [R58.X4+0x880], R78 ;  /* 0x0008804e3a007388 */ /* 0x000fe20000004a00 */
[----:B------:R-:W-:Y:S02]  /*2b70*/  LOP3.LUT R47, R47, R37, RZ, 0xfc, !PT ;  /* 0x000000252f2f7212 */ /* 0x000fe400078efcff */
[----:B------:R-:W-:Y:S01]  /*2b80*/  IADD3 R38, P4, R2, R39, RZ ;  /* 0x0000002702267210 */ /* 0x000fe20007f9e0ff */
[----:B------:R-:W-:Y:S01]  /*2b90*/  STS.64 [R58.X4+0x8a0], R82 ;  /* 0x0008a0523a007388 */ /* 0x000fe20000004a00 */
[----:B------:R-:W-:Y:S02]  /*2ba0*/  FSEL R42, R59, RZ, !P3 ;  /* 0x000000ff3b2a7208 */ /* 0x000fe40005800000 */
[----:B------:R-:W-:Y:S01]  /*2bb0*/  FSEL R43, R43, RZ, !P3 ;  /* 0x000000ff2b2b7208 */ /* 0x000fe20005800000 */
[----:B------:R-:W-:Y:S01]  /*2bc0*/  IMAD.X R39, R3, 0x1, R47, P4 ;  /* 0x0000000103277824 */ /* 0x000fe200020e062f */
[----:B------:R-:W-:-:S02]  /*2bd0*/  LOP3.LUT R45, R45, R37, RZ, 0xfc, !PT ;  /* 0x000000252d2d7212 */ /* 0x000fc400078efcff */
[----:B------:R-:W-:Y:S01]  /*2be0*/  IADD3 R40, P3, R2, R41, RZ ;  /* 0x0000002902287210 */ /* 0x000fe20007f7e0ff */
[----:B------:R-:W-:Y:S04]  /*2bf0*/  STS.64 [R58.X4+0x960], R42 ;  /* 0x0009602a3a007388 */ /* 0x000fe80000004a00 */
[----:B------:R-:W-:Y:S06]  /*2c00*/  BAR.SYNC 0x0 ;  /* 0x0000000000007b1d */ /* 0x000fec0000000000 */
[----:B------:R-:W-:Y:S01]  /*2c10*/  ISETP.GT.AND.EX P1, PT, R93, -0x1, !P0, P1 ;  /* 0xffffffff5d00780c */ /* 0x000fe20004724310 */
[----:B------:R-:W-:Y:S01]  /*2c20*/  IMAD.X R41, R3, 0x1, R45, P3 ;  /* 0x0000000103297824 */ /* 0x000fe200018e062d */
[C-C-:B------:R-:W-:Y:S01]  /*2c30*/  LOP3.LUT R49, R119.reuse, 0x8, R0.reuse, 0xfe, !PT ;  /* 0x0000000877317812 */ /* 0x140fe200078efe00 */
[----:B-1----:R1:W-:Y:S01]  /*2c40*/  @P2 STG.E.128 [R38.64], R32 ;  /* 0x0000002026002986 */ /* 0x0023e2000c101d04 */
[----:B------:R-:W-:-:S02]  /*2c50*/  LOP3.LUT R45, R119, 0xc, R0, 0xfe, !PT ;  /* 0x0000000c772d7812 */ /* 0x000fc400078efe00 */
[CC--:B------:R-:W-:Y:S01]  /*2c60*/  ISETP.GE.U32.AND P2, PT, R49.reuse, R120.reuse, PT ;  /* 0x000000783100720c */ /* 0x0c0fe20003f46070 */
[----:B------:R-:W-:Y:S01]  /*2c70*/  IMAD.SHL.U32 R47, R49, 0x1000, RZ ;  /* 0x00001000312f7824 */ /* 0x000fe200078e00ff */
[C---:B------:R-:W-:Y:S01]  /*2c80*/  ISETP.GE.U32.AND P6, PT, R45.reuse, R120, PT ;  /* 0x000000782d00720c */ /* 0x040fe20003fc6070 */
[----:B------:R-:W-:Y:S01]  /*2c90*/  IMAD.SHL.U32 R43, R45, 0x1000, RZ ;  /* 0x000010002d2b7824 */ /* 0x000fe200078e00ff */
[----:B------:R-:W-:Y:S02]  /*2ca0*/  LOP3.LUT R44, R119, 0x10, R0, 0xfe, !PT ;  /* 0x00000010772c7812 */ /* 0x000fe400078efe00 */
[----:B------:R-:W-:Y:S01]  /*2cb0*/  ISETP.GT.U32.AND P3, PT, R49, -0x1, PT ;  /* 0xffffffff3100780c */ /* 0x000fe20003f64070 */
[----:B------:R2:W-:Y:S01]  /*2cc0*/  @P1 STG.E.128 [R40.64], R28 ;  /* 0x0000001c28001986 */ /* 0x0005e2000c101d04 */
[----:B------:R-:W-:Y:S02]  /*2cd0*/  ISETP.GT.U32.AND P5, PT, R45, -0x1, PT ;  /* 0xffffffff2d00780c */ /* 0x000fe40003fa4070 */
[----:B------:R-:W-:-:S02]  /*2ce0*/  ISETP.GE.AND.EX P2, PT, R93, R94, PT, P2 ;  /* 0x0000005e5d00720c */ /* 0x000fc40003f46320 */
[----:B------:R-:W-:Y:S02]  /*2cf0*/  ISETP.GE.AND.EX P6, PT, R93, R94, PT, P6 ;  /* 0x0000005e5d00720c */ /* 0x000fe40003fc6360 */
[----:B------:R-:W-:Y:S01]  /*2d00*/  LOP3.LUT R46, R119, 0x14, R0, 0xfe, !PT ;  /* 0x00000014772e7812 */ /* 0x000fe200078efe00 */
[C---:B-1----:R-:W-:Y:S01]  /*2d10*/  IMAD.SHL.U32 R33, R44.reuse, 0x1000, RZ ;  /* 0x000010002c217824 */ /* 0x042fe200078e00ff */
[----:B------:R-:W-:Y:S02]  /*2d20*/  SHF.L.U64.HI R49, R49, 0xc, R93 ;  /* 0x0000000c31317819 */ /* 0x000fe4000001025d */
[----:B------:R-:W-:Y:S01]  /*2d30*/  ISETP.GE.U32.AND P4, PT, R44, R120, PT ;  /* 0x000000782c00720c */ /* 0x000fe20003f86070 */
[----:B------:R-:W-:Y:S01]  /*2d40*/  IMAD.SHL.U32 R35, R46, 0x1000, RZ ;  /* 0x000010002e237824 */ /* 0x000fe200078e00ff */
[C---:B------:R-:W-:Y:S02]  /*2d50*/  ISETP.GT.AND.EX P3, PT, R93.reuse, -0x1, !P2, P3 ;  /* 0xffffffff5d00780c */ /* 0x040fe40005764330 */
[----:B------:R-:W-:-:S02]  /*2d60*/  ISETP.GT.AND.EX P5, PT, R93, -0x1, !P6, P5 ;  /* 0xffffffff5d00780c */ /* 0x000fc400077a4350 */
[----:B------:R-:W-:Y:S02]  /*2d70*/  ISETP.GT.U32.AND P0, PT, R44, -0x1, PT ;  /* 0xffffffff2c00780c */ /* 0x000fe40003f04070 */
[----:B--2---:R-:W-:Y:S02]  /*2d80*/  LOP3.LUT R29, R47, R36, RZ, 0xfc, !PT ;  /* 0x000000242f1d7212 */ /* 0x004fe400078efcff */
[----:B------:R-:W-:Y:S02]  /*2d90*/  ISETP.GE.U32.AND P1, PT, R46, R120, PT ;  /* 0x000000782e00720c */ /* 0x000fe40003f26070 */
[----:B------:R-:W-:Y:S02]  /*2da0*/  LOP3.LUT R47, R49, R37, RZ, 0xfc, !PT ;  /* 0x00000025312f7212 */ /* 0x000fe400078efcff */
[----:B------:R-:W-:Y:S02]  /*2db0*/  ISETP.GE.AND.EX P4, PT, R93, R94, PT, P4 ;  /* 0x0000005e5d00720c */ /* 0x000fe40003f86340 */
[----:B------:R-:W-:-:S02]  /*2dc0*/  IADD3 R28, P6, R2, R29, RZ ;  /* 0x0000001d021c7210 */ /* 0x000fc40007fde0ff */
[----:B------:R-:W-:Y:S02]  /*2dd0*/  SHF.L.U64.HI R45, R45, 0xc, R93 ;  /* 0x0000000c2d2d7819 */ /* 0x000fe4000001025d */
[-C--:B------:R-:W-:Y:S01]  /*2de0*/  LOP3.LUT R31, R43, R36.reuse, RZ, 0xfc, !PT ;  /* 0x000000242b1f7212 */ /* 0x080fe200078efcff */
[----:B------:R-:W-:Y:S01]  /*2df0*/  IMAD.X R29, R3, 0x1, R47, P6 ;  /* 0x00000001031d7824 */ /* 0x000fe200030e062f */
[----:B------:R-:W-:Y:S02]  /*2e00*/  SHF.L.U64.HI R41, R44, 0xc, R93 ;  /* 0x0000000c2c297819 */ /* 0x000fe4000001025d */
[----:B------:R-:W-:Y:S02]  /*2e10*/  LOP3.LUT R33, R33, R36, RZ, 0xfc, !PT ;  /* 0x0000002421217212 */ /* 0x000fe400078efcff */
[----:B------:R-:W-:Y:S01]  /*2e20*/  ISETP.GT.U32.AND P2, PT, R46, -0x1, PT ;  /* 0xffffffff2e00780c */ /* 0x000fe20003f44070 */
[----:B------:R-:W-:Y:S01]  /*2e30*/  @P3 STG.E.128 [R28.64], R24 ;  /* 0x000000181c003986 */ /* 0x000fe2000c101d04 */
[----:B------:R-:W-:-:S02]  /*2e40*/  ISETP.GE.AND.EX P1, PT, R93, R94, PT, P1 ;  /* 0x0000005e5d00720c */ /* 0x000fc40003f26310 */
[----:B------:R-:W-:Y:S01]  /*2e50*/  ISETP.GT.AND.EX P0, PT, R93, -0x1, !P4, P0 ;  /* 0xffffffff5d00780c */ /* 0x000fe20006704300 */
[----:B------:R-:W-:Y:S01]  /*2e60*/  LDS.128 R24, [R50.X4+0x880] ;  /* 0x0008800032187984 */ /* 0x000fe20000004c00 */
[----:B------:R-:W-:Y:S02]  /*2e70*/  LOP3.LUT R43, R45, R37, RZ, 0xfc, !PT ;  /* 0x000000252d2b7212 */ /* 0x000fe400078efcff */
[----:B------:R-:W-:Y:S02]  /*2e80*/  IADD3 R30, P6, R2, R31, RZ ;  /* 0x0000001f021e7210 */ /* 0x000fe40007fde0ff */
[----:B------:R-:W-:Y:S02]  /*2e90*/  SHF.L.U64.HI R39, R46, 0xc, R93 ;  /* 0x0000000c2e277819 */ /* 0x000fe4000001025d */
[----:B------:R-:W-:Y:S01]  /*2ea0*/  LOP3.LUT R41, R41, R37, RZ, 0xfc, !PT ;  /* 0x0000002529297212 */ /* 0x000fe200078efcff */
[----:B------:R-:W-:Y:S01]  /*2eb0*/  IMAD.X R31, R3, 0x1, R43, P6 ;  /* 0x00000001031f7824 */ /* 0x000fe200030e062b */
[----:B------:R-:W-:Y:S01]  /*2ec0*/  LOP3.LUT R35, R35, R36, RZ, 0xfc, !PT ;  /* 0x0000002423237212 */ /* 0x000fe200078efcff */
[----:B------:R-:W-:Y:S01]  /*2ed0*/  LDS.128 R44, [R50.X4+0x1980] ;  /* 0x00198000322c7984 */ /* 0x000fe20000004c00 */
[----:B------:R-:W-:-:S02]  /*2ee0*/  IADD3 R32, P4, R2, R33, RZ ;  /* 0x0000002102207210 */ /* 0x000fc40007f9e0ff */
[----:B------:R-:W-:Y:S01]  /*2ef0*/  ISETP.GT.AND.EX P1, PT, R93, -0x1, !P1, P2 ;  /* 0xffffffff5d00780c */ /* 0x000fe20004f24320 */
[----:B------:R-:W-:Y:S01]  /*2f00*/  @P5 STG.E.128 [R30.64], R20 ;  /* 0x000000141e005986 */ /* 0x000fe2000c101d04 */
[--C-:B------:R-:W-:Y:S01]  /*2f10*/  LOP3.LUT R38, R119, 0x18, R0.reuse, 0xfe, !PT ;  /* 0x0000001877267812 */ /* 0x100fe200078efe00 */
[----:B------:R-:W-:Y:S01]  /*2f20*/  IMAD.X R33, R3, 0x1, R41, P4 ;  /* 0x0000000103217824 */ /* 0x000fe200020e0629 */
[----:B------:R-:W-:Y:S01]  /*2f30*/  LOP3.LUT R39, R39, R37, RZ, 0xfc, !PT ;  /* 0x0000002527277212 */ /* 0x000fe200078efcff */
[----:B------:R-:W-:Y:S01]  /*2f40*/  LDS.128 R20, [R50.X4+0x440] ;  /* 0x0004400032147984 */ /* 0x000fe20000004c00 */
[----:B------:R-:W-:Y:S02]  /*2f50*/  IADD3 R34, P2, R2, R35, RZ ;  /* 0x0000002302227210 */ /* 0x000fe40007f5e0ff */
[C---:B------:R-:W-:Y:S01]  /*2f60*/  ISETP.GE.U32.AND P3, PT, R38.reuse, R120, PT ;  /* 0x000000782600720c */ /* 0x040fe20003f66070 */
[----:B------:R-:W-:Y:S01]  /*2f70*/  @P0 STG.E.128 [R32.64], R16 ;  /* 0x0000001020000986 */ /* 0x000fe2000c101d04 */
[--C-:B------:R-:W-:Y:S01]  /*2f80*/  LOP3.LUT R41, R119, 0x24, R0.reuse, 0xfe, !PT ;  /* 0x0000002477297812 */ /* 0x100fe200078efe00 */
[----:B------:R-:W-:Y:S01]  /*2f90*/  IMAD.X R35, R3, 0x1, R39, P2 ;  /* 0x0000000103237824 */ /* 0x000fe200010e0627 */
[----:B------:R-:W-:Y:S01]  /*2fa0*/  LOP3.LUT R40, R119, 0x20, R0, 0xfe, !PT ;  /* 0x0000002077287812 */ /* 0x000fe200078efe00 */
[----:B------:R-:W-:Y:S01]  /*2fb0*/  LDS.128 R28, [R50.X4+0xcc0] ;  /* 0x000cc000321c7984 */ /* 0x000fe20000004c00 */
[----:B------:R-:W-:-:S02]  /*2fc0*/  ISETP.GT.U32.AND P6, PT, R38, -0x1, PT ;  /* 0xffffffff2600780c */ /* 0x000fc40003fc4070 */
[----:B------:R-:W-:Y:S01]  /*2fd0*/  ISETP.GE.AND.EX P3, PT, R93, R94, PT, P3 ;  /* 0x0000005e5d00720c */ /* 0x000fe20003f66330 */
[----:B------:R1:W-:Y:S01]  /*2fe0*/  @P1 STG.E.128 [R34.64], R12 ;  /* 0x0000000c22001986 */ /* 0x0003e2000c101d04 */
[----:B------:R-:W-:Y:S02]  /*2ff0*/  LOP3.LUT R39, R119, 0x1c, R0, 0xfe, !PT ;  /* 0x0000001c77277812 */ /* 0x000fe400078efe00 */
[-C--:B------:R-:W-:Y:S01]  /*3000*/  ISETP.GE.U32.AND P5, PT, R40, R120.reuse, PT ;  /* 0x000000782800720c */ /* 0x080fe20003fa6070 */
[----:B------:R-:W-:Y:S01]  /*3010*/  LDS.128 R32, [R50.X4+0x1100] ;  /* 0x0011000032207984 */ /* 0x000fe20000004c00 */
[-C--:B------:R-:W-:Y:S02]  /*3020*/  ISETP.GE.U32.AND P0, PT, R41, R120.reuse, PT ;  /* 0x000000782900720c */ /* 0x080fe40003f06070 */
[----:B------:R-:W-:Y:S02]  /*3030*/  ISETP.GT.AND.EX P6, PT, R93, -0x1, !P3, P6 ;  /* 0xffffffff5d00780c */ /* 0x000fe40005fc4360 */
[----:B------:R-:W-:-:S02]  /*3040*/  ISETP.GE.U32.AND P1, PT, R39, R120, PT ;  /* 0x000000782700720c */ /* 0x000fc40003f26070 */
[----:B------:R-:W-:Y:S02]  /*3050*/  ISETP.GT.U32.AND P4, PT, R40, -0x1, PT ;  /* 0xffffffff2800780c */ /* 0x000fe40003f84070 */
[----:B------:R-:W-:Y:S02]  /*3060*/  ISETP.GT.U32.AND P3, PT, R41, -0x1, PT ;  /* 0xffffffff2900780c */ /* 0x000fe40003f64070 */
[CC--:B------:R-:W-:Y:S02]  /*3070*/  ISETP.GE.AND.EX P5, PT, R93.reuse, R94.reuse, PT, P5 ;  /* 0x0000005e5d00720c */ /* 0x0c0fe40003fa6350 */
[----:B------:R-:W-:Y:S01]  /*3080*/  ISETP.GE.AND.EX P0, PT, R93, R94, PT, P0 ;  /* 0x0000005e5d00720c */ /* 0x000fe20003f06300 */
[----:B-1----:R-:W-:Y:S01]  /*3090*/  IMAD.SHL.U32 R13, R38, 0x1000, RZ ;  /* 0x00001000260d7824 */ /* 0x002fe200078e00ff */
[----:B------:R-:W-:Y:S02]  /*30a0*/  LOP3.LUT R43, R119, 0x2c, R0, 0xfe, !PT ;  /* 0x0000002c772b7812 */ /* 0x000fe400078efe00 */
[----:B------:R-:W-:-:S02]  /*30b0*/  ISETP.GT.U32.AND P2, PT, R39, -0x1, PT ;  /* 0xffffffff2700780c */ /* 0x000fc40003f44070 */
[C---:B------:R-:W-:Y:S02]  /*30c0*/  ISETP.GE.AND.EX P1, PT, R93.reuse, R94, PT, P1 ;  /* 0x0000005e5d00720c */ /* 0x040fe40003f26310 */
[C---:B------:R-:W-:Y:S02]  /*30d0*/  ISETP.GT.AND.EX P5, PT, R93.reuse, -0x1, !P5, P4 ;  /* 0xffffffff5d00780c */ /* 0x040fe40006fa4340 */
[----:B------:R-:W-:Y:S02]  /*30e0*/  ISETP.GT.AND.EX P3, PT, R93, -0x1, !P0, P3 ;  /* 0xffffffff5d00780c */ /* 0x000fe40004764330 */
[----:B------:R-:W-:Y:S02]  /*30f0*/  LOP3.LUT R42, R119, 0x28, R0, 0xfe, !PT ;  /* 0x00000028772a7812 */ /* 0x000fe400078efe00 */
[----:B------:R-:W-:Y:S02]  /*3100*/  ISETP.GE.U32.AND P0, PT, R43, R120, PT ;  /* 0x000000782b00720c */ /* 0x000fe40003f06070 */
[----:B------:R-:W-:-:S02]  /*3110*/  ISETP.GT.AND.EX P2, PT, R93, -0x1, !P1, P2 ;  /* 0xffffffff5d00780c */ /* 0x000fc40004f44320 */
[----:B------:R-:W-:Y:S02]  /*3120*/  P2R R18, PR, RZ, 0x20 ;  /* 0x00000020ff127803 */ /* 0x000fe40000000000 */
[C---:B------:R-:W-:Y:S02]  /*3130*/  ISETP.GE.U32.AND P1, PT, R42.reuse, R120, PT ;  /* 0x000000782a00720c */ /* 0x040fe40003f26070 */
[----:B------:R-:W-:Y:S02]  /*3140*/  ISETP.GT.U32.AND P5, PT, R43, -0x1, PT ;  /* 0xffffffff2b00780c */ /* 0x000fe40003fa4070 */
[----:B------:R-:W-:Y:S02]  /*3150*/  ISETP.GE.AND.EX P0, PT, R93, R94, PT, P0 ;  /* 0x0000005e5d00720c */ /* 0x000fe40003f06300 */
[----:B------:R-:W-:Y:S02]  /*3160*/  LOP3.LUT R16, R119, 0x30, R0, 0xfe, !PT ;  /* 0x0000003077107812 */ /* 0x000fe400078efe00 */
[----:B------:R-:W-:-:S02]  /*3170*/  ISETP.GT.U32.AND P4, PT, R42, -0x1, PT ;  /* 0xffffffff2a00780c */ /* 0x000fc40003f84070 */
[C---:B------:R-:W-:Y:S02]  /*3180*/  ISETP.GE.AND.EX P1, PT, R93.reuse, R94, PT, P1 ;  /* 0x0000005e5d00720c */ /* 0x040fe40003f26310 */
[C---:B------:R-:W-:Y:S02]  /*3190*/  ISETP.GT.AND.EX P5, PT, R93.reuse, -0x1, !P0, P5 ;  /* 0xffffffff5d00780c */ /* 0x040fe400047a4350 */
[C---:B------:R-:W-:Y:S02]  /*31a0*/  ISETP.GE.U32.AND P0, PT, R16.reuse, R120, PT ;  /* 0x000000781000720c */ /* 0x040fe40003f06070 */
[C---:B------:R-:W-:Y:S02]  /*31b0*/  ISETP.GT.AND.EX P4, PT, R93.reuse, -0x1, !P1, P4 ;  /* 0xffffffff5d00780c */ /* 0x040fe40004f84340 */
[----:B------:R-:W-:Y:S02]  /*31c0*/  ISETP.GE.AND.EX P0, PT, R93, R94, PT, P0 ;  /* 0x0000005e5d00720c */ /* 0x000fe40003f06300 */
[----:B------:R-:W-:-:S02]  /*31d0*/  ISETP.GT.U32.AND P1, PT, R16, -0x1, PT ;  /* 0xffffffff1000780c */ /* 0x000fc40003f24070 */
[--C-:B------:R-:W-:Y:S02]  /*31e0*/  SHF.L.U64.HI R15, R38, 0xc, R93.reuse ;  /* 0x0000000c260f7819 */ /* 0x100fe4000001025d */
[----:B------:R-:W-:Y:S02]  /*31f0*/  LOP3.LUT R13, R13, R36, RZ, 0xfc, !PT ;  /* 0x000000240d0d7212 */ /* 0x000fe400078efcff */
[----:B------:R-:W-:Y:S02]  /*3200*/  ISETP.GT.AND.EX P1, PT, R93, -0x1, !P0, P1 ;  /* 0xffffffff5d00780c */ /* 0x000fe40004724310 */
[----:B------:R-:W-:Y:S02]  /*3210*/  LOP3.LUT R15, R15, R37, RZ, 0xfc, !PT ;  /* 0x000000250f0f7212 */ /* 0x000fe400078efcff */
[----:B------:R-:W-:Y:S02]  /*3220*/  IADD3 R12, P0, R2, R13, RZ ;  /* 0x0000000d020c7210 */ /* 0x000fe40007f1e0ff */
[----:B------:R-:W-:-:S02]  /*3230*/  SHF.L.U64.HI R17, R39, 0xc, R93 ;  /* 0x0000000c27117819 */ /* 0x000fc4000001025d */
[--C-:B------:R-:W-:Y:S01]  /*3240*/  LOP3.LUT R49, R119, 0x34, R0.reuse, 0xfe, !PT ;  /* 0x0000003477317812 */ /* 0x100fe200078efe00 */
[----:B------:R-:W-:Y:S01]  /*3250*/  IMAD.X R13, R3, 0x1, R15, P0 ;  /* 0x00000001030d7824 */ /* 0x000fe200000e060f */
[----:B------:R-:W-:Y:S01]  /*3260*/  LOP3.LUT R17, R17, R37, RZ, 0xfc, !PT ;  /* 0x0000002511117212 */ /* 0x000fe200078efcff */
[----:B------:R-:W-:Y:S01]  /*3270*/  IMAD.SHL.U32 R15, R39, 0x1000, RZ ;  /* 0x00001000270f7824 */ /* 0x000fe200078e00ff */
[--C-:B------:R-:W-:Y:S01]  /*3280*/  LOP3.LUT R38, R119, 0x38, R0.reuse, 0xfe, !PT ;  /* 0x0000003877267812 */ /* 0x100fe200078efe00 */
[C---:B------:R-:W-:Y:S01]  /*3290*/  IMAD.SHL.U32 R39, R49.reuse, 0x1000, RZ ;  /* 0x0000100031277824 */ /* 0x040fe200078e00ff */
[----:B------:R1:W-:Y:S01]  /*32a0*/  @P6 STG.E.128 [R12.64], R4 ;  /* 0x000000040c006986 */ /* 0x0003e2000c101d04 */
[----:B------:R-:W-:Y:S02]  /*32b0*/  ISETP.GT.U32.AND P6, PT, R49, -0x1, PT ;  /* 0xffffffff3100780c */ /* 0x000fe40003fc4070 */
[----:B------:R-:W-:Y:S02]  /*32c0*/  LOP3.LUT R15, R15, R36, RZ, 0xfc, !PT ;  /* 0x000000240f0f7212 */ /* 0x000fe400078efcff */
[----:B------:R-:W-:-:S02]  /*32d0*/  LOP3.LUT R0, R119, 0x3c, R0, 0xfe, !PT ;  /* 0x0000003c77007812 */ /* 0x000fc400078efe00 */
[----:B------:R-:W-:Y:S02]  /*32e0*/  IADD3 R14, P0, R2, R15, RZ ;  /* 0x0000000f020e7210 */ /* 0x000fe40007f1e0ff */
[----:B------:R-:W-:-:S03]  /*32f0*/  LOP3.LUT R39, R39, R36, RZ, 0xfc, !PT ;  /* 0x0000002427277212 */ /* 0x000fc600078efcff */
[----:B------:R-:W-:Y:S01]  /*3300*/  IMAD.X R15, R3, 0x1, R17, P0 ;  /* 0x00000001030f7824 */ /* 0x000fe200000e0611 */
[C---:B------:R-:W-:Y:S02]  /*3310*/  ISETP.GE.U32.AND P0, PT, R49.reuse, R120, PT ;  /* 0x000000783100720c */ /* 0x040fe40003f06070 */
[----:B------:R-:W-:Y:S02]  /*3320*/  SHF.L.U64.HI R49, R49, 0xc, R93 ;  /* 0x0000000c31317819 */ /* 0x000fe4000001025d */
[C---:B------:R-:W-:Y:S01]  /*3330*/  ISETP.GE.AND.EX P0, PT, R93.reuse, R94, PT, P0 ;  /* 0x0000005e5d00720c */ /* 0x040fe20003f06300 */
[----:B-1----:R-:W-:Y:S01]  /*3340*/  IMAD.SHL.U32 R5, R40, 0x1000, RZ ;  /* 0x0000100028057824 */ /* 0x002fe200078e00ff */
[----:B------:R1:W-:Y:S01]  /*3350*/  @P2 STG.E.128 [R14.64], R8 ;  /* 0x000000080e002986 */ /* 0x0003e2000c101d04 */
[----:B------:R-:W-:Y:S02]  /*3360*/  ISETP.GT.U32.AND P2, PT, R38, -0x1, PT ;  /* 0xffffffff2600780c */ /* 0x000fe40003f44070 */
[----:B------:R-:W-:-:S02]  /*3370*/  ISETP.GT.AND.EX P6, PT, R93, -0x1, !P0, P6 ;  /* 0xffffffff5d00780c */ /* 0x000fc400047c4360 */
[----:B------:R-:W-:Y:S02]  /*3380*/  ISETP.GE.U32.AND P0, PT, R38, R120, PT ;  /* 0x000000782600720c */ /* 0x000fe40003f06070 */
[----:B------:R-:W-:Y:S02]  /*3390*/  SHF.L.U64.HI R7, R40, 0xc, R93 ;  /* 0x0000000c28077819 */ /* 0x000fe4000001025d */
[----:B------:R-:W-:Y:S02]  /*33a0*/  ISETP.GE.AND.EX P0, PT, R93, R94, PT, P0 ;  /* 0x0000005e5d00720c */ /* 0x000fe40003f06300 */
[----:B------:R-:W-:Y:S02]  /*33b0*/  LOP3.LUT R5, R5, R36, RZ, 0xfc, !PT ;  /* 0x0000002405057212 */ /* 0x000fe400078efcff */
[----:B------:R-:W-:Y:S02]  /*33c0*/  ISETP.GT.AND.EX P0, PT, R93, -0x1, !P0, P2 ;  /* 0xffffffff5d00780c */ /* 0x000fe40004704320 */
[----:B------:R-:W-:-:S02]  /*33d0*/  LOP3.LUT R7, R7, R37, RZ, 0xfc, !PT ;  /* 0x0000002507077212 */ /* 0x000fc400078efcff */
[----:B------:R-:W-:Y:S02]  /*33e0*/  IADD3 R4, P2, R2, R5, RZ ;  /* 0x0000000502047210 */ /* 0x000fe40007f5e0ff */
[--C-:B-1----:R-:W-:Y:S02]  /*33f0*/  SHF.L.U64.HI R9, R41, 0xc, R93.reuse ;  /* 0x0000000c29097819 */ /* 0x102fe4000001025d */
[----:B------:R-:W-:Y:S01]  /*3400*/  SHF.L.U64.HI R11, R42, 0xc, R93 ;  /* 0x0000000c2a0b7819 */ /* 0x000fe2000001025d */
[----:B------:R-:W-:Y:S01]  /*3410*/  IMAD.X R5, R3, 0x1, R7, P2 ;  /* 0x0000000103057824 */ /* 0x000fe200010e0607 */
[-C--:B------:R-:W-:Y:S01]  /*3420*/  LOP3.LUT R9, R9, R37.reuse, RZ, 0xfc, !PT ;  /* 0x0000002509097212 */ /* 0x080fe200078efcff */
[----:B------:R-:W-:Y:S01]  /*3430*/  IMAD.SHL.U32 R7, R41, 0x1000, RZ ;  /* 0x0000100029077824 */ /* 0x000fe200078e00ff */
[----:B------:R-:W-:Y:S02]  /*3440*/  LOP3.LUT R11, R11, R37, RZ, 0xfc, !PT ;  /* 0x000000250b0b7212 */ /* 0x000fe400078efcff */
[----:B------:R-:W-:-:S02]  /*3450*/  SHF.L.U64.HI R13, R43, 0xc, R93 ;  /* 0x0000000c2b0d7819 */ /* 0x000fc4000001025d */
[----:B------:R-:W-:Y:S02]  /*3460*/  LOP3.LUT R7, R7, R36, RZ, 0xfc, !PT ;  /* 0x0000002407077212 */ /* 0x000fe400078efcff */
[----:B------:R-:W-:Y:S02]  /*3470*/  LOP3.LUT R13, R13, R37, RZ, 0xfc, !PT ;  /* 0x000000250d0d7212 */ /* 0x000fe400078efcff */
[----:B------:R-:W-:Y:S02]  /*3480*/  IADD3 R6, P2, R2, R7, RZ ;  /* 0x0000000702067210 */ /* 0x000fe40007f5e0ff */
[----:B------:R-:W-:Y:S02]  /*3490*/  SHF.L.U64.HI R15, R16, 0xc, R93 ;  /* 0x0000000c100f7819 */ /* 0x000fe4000001025d */
[-C--:B------:R-:W-:Y:S01]  /*34a0*/  LOP3.LUT R49, R49, R37.reuse, RZ, 0xfc, !PT ;  /* 0x0000002531317212 */ /* 0x080fe200078efcff */
[----:B------:R-:W-:Y:S01]  /*34b0*/  IMAD.X R7, R3, 0x1, R9, P2 ;  /* 0x0000000103077824 */ /* 0x000fe200010e0609 */
[----:B------:R-:W-:Y:S01]  /*34c0*/  LOP3.LUT R15, R15, R37, RZ, 0xfc, !PT ;  /* 0x000000250f0f7212 */ /* 0x000fe200078efcff */
[----:B------:R-:W-:-:S05]  /*34d0*/  IMAD.SHL.U32 R9, R42, 0x1000, RZ ;  /* 0x000010002a097824 */ /* 0x000fca00078e00ff */
[----:B------:R-:W-:-:S04]  /*34e0*/  LOP3.LUT R9, R9, R36, RZ, 0xfc, !PT ;  /* 0x0000002409097212 */ /* 0x000fc800078efcff */
[----:B------:R-:W-:-:S05]  /*34f0*/  IADD3 R8, P2, R2, R9, RZ ;  /* 0x0000000902087210 */ /* 0x000fca0007f5e0ff */
[----:B------:R-:W-:Y:S02]  /*3500*/  IMAD.X R9, R3, 0x1, R11, P2 ;  /* 0x0000000103097824 */ /* 0x000fe400010e060b */
[----:B------:R-:W-:Y:S02]  /*3510*/  IMAD.SHL.U32 R11, R43, 0x1000, RZ ;  /* 0x000010002b0b7824 */ /* 0x000fe400078e00ff */
[----:B------:R-:W-:Y:S03]  /*3520*/  LDS.128 R40, [R50.X4+0x1540] ;  /* 0x0015400032287984 */ /* 0x000fe60000004c00 */
[----:B------:R-:W-:-:S04]  /*3530*/  LOP3.LUT R11, R11, R36, RZ, 0xfc, !PT ;  /* 0x000000240b0b7212 */ /* 0x000fc800078efcff */
[----:B------:R-:W-:-:S05]  /*3540*/  IADD3 R10, P2, R2, R11, RZ ;  /* 0x0000000b020a7210 */ /* 0x000fca0007f5e0ff */
[----:B------:R-:W-:Y:S02]  /*3550*/  IMAD.X R11, R3, 0x1, R13, P2 ;  /* 0x00000001030b7824 */ /* 0x000fe400010e060d */
[----:B------:R-:W-:-:S05]  /*3560*/  IMAD.SHL.U32 R13, R16, 0x1000, RZ ;  /* 0x00001000100d7824 */ /* 0x000fca00078e00ff */
[----:B------:R-:W-:-:S04]  /*3570*/  LOP3.LUT R13, R13, R36, RZ, 0xfc, !PT ;  /* 0x000000240d0d7212 */ /* 0x000fc800078efcff */
[----:B------:R-:W-:-:S05]  /*3580*/  IADD3 R12, P2, R2, R13, RZ ;  /* 0x0000000d020c7210 */ /* 0x000fca0007f5e0ff */
[----:B------:R-:W-:Y:S01]  /*3590*/  IMAD.X R13, R3, 0x1, R15, P2 ;  /* 0x00000001030d7824 */ /* 0x000fe200010e060f */
[----:B------:R-:W-:Y:S01]  /*35a0*/  ISETP.NE.AND P2, PT, R18, RZ, PT ;  /* 0x000000ff1200720c */ /* 0x000fe20003f45270 */
[----:B------:R-:W-:Y:S01]  /*35b0*/  IMAD.SHL.U32 R15, R38, 0x1000, RZ ;  /* 0x00001000260f7824 */ /* 0x000fe200078e00ff */
[----:B------:R-:W1:Y:S11]  /*35c0*/  LDS.128 R16, [R50.X4] ;  /* 0x0000000032107984 */ /* 0x000e760000004c00 */
[----:B-1----:R1:W-:Y:S01]  /*35d0*/  @P2 STG.E.128 [R4.64], R16 ;  /* 0x0000001004002986 */ /* 0x0023e2000c101d04 */
[----:B------:R-:W-:-:S03]  /*35e0*/  ISETP.GE.U32.AND P2, PT, R0, R120, PT ;  /* 0x000000780000720c */ /* 0x000fc60003f46070 */
[----:B------:R2:W-:Y:S01]  /*35f0*/  @P3 STG.E.128 [R6.64], R20 ;  /* 0x0000001406003986 */ /* 0x0005e2000c101d04 */
[----:B------:R-:W-:Y:S02]  /*3600*/  ISETP.GE.AND.EX P2, PT, R93, R94, PT, P2 ;  /* 0x0000005e5d00720c */ /* 0x000fe40003f46320 */
[----:B------:R-:W-:Y:S01]  /*3610*/  IADD3 R14, P3, R2, R39, RZ ;  /* 0x00000027020e7210 */ /* 0x000fe20007f7e0ff */
[----:B------:R2:W-:Y:S01]  /*3620*/  @P4 STG.E.128 [R8.64], R24 ;  /* 0x0000001808004986 */ /* 0x0005e2000c101d04 */
[----:B------:R-:W-:-:S03]  /*3630*/  ISETP.GT.U32.AND P4, PT, R0, -0x1, PT ;  /* 0xffffffff0000780c */ /* 0x000fc60003f84070 */
[----:B------:R2:W-:Y:S01]  /*3640*/  @P5 STG.E.128 [R10.64], R28 ;  /* 0x0000001c0a005986 */ /* 0x0005e2000c101d04 */
[----:B------:R-:W-:-:S03]  /*3650*/  ISETP.GT.AND.EX P2, PT, R93, -0x1, !P2, P4 ;  /* 0xffffffff5d00780c */ /* 0x000fc60005744340 */
[----:B------:R2:W-:Y:S01]  /*3660*/  @P1 STG.E.128 [R12.64], R32 ;  /* 0x000000200c001986 */ /* 0x0005e2000c101d04 */
[----:B-1----:R-:W-:Y:S02]  /*3670*/  SHF.L.U64.HI R17, R38, 0xc, R93 ;  /* 0x0000000c26117819 */ /* 0x002fe4000001025d */
[----:B------:R-:W-:Y:S01]  /*3680*/  LOP3.LUT R5, R15, R36, RZ, 0xfc, !PT ;  /* 0x000000240f057212 */ /* 0x000fe200078efcff */
[----:B------:R-:W-:Y:S01]  /*3690*/  IMAD.X R15, R3, 0x1, R49, P3 ;  /* 0x00000001030f7824 */ /* 0x000fe200018e0631 */
[----:B------:R-:W-:Y:S02]  /*36a0*/  LOP3.LUT R17, R17, R37, RZ, 0xfc, !PT ;  /* 0x0000002511117212 */ /* 0x000fe400078efcff */
[----:B------:R-:W-:Y:S02]  /*36b0*/  IADD3 R4, P3, R2, R5, RZ ;  /* 0x0000000502047210 */ /* 0x000fe40007f7e0ff */
[----:B------:R2:W-:Y:S03]  /*36c0*/  @P6 STG.E.128 [R14.64], R40 ;  /* 0x000000280e006986 */ /* 0x0005e6000c101d04 */
[----:B------:R-:W-:-:S05]  /*36d0*/  IMAD.X R5, R3, 0x1, R17, P3 ;  /* 0x0000000103057824 */ /* 0x000fca00018e0611 */
[----:B------:R2:W-:Y:S01]  /*36e0*/  @P0 STG.E.128 [R4.64], R44 ;  /* 0x0000002c04000986 */ /* 0x0005e2000c101d04 */
[----:B------:R-:W-:Y:S05]  /*36f0*/  @!P2 EXIT ;  /* 0x000000000000a94d */ /* 0x000fea0003800000 */
[----:B------:R-:W1:Y:S01]  /*3700*/  LDS.128 R48, [R50.X4+0x1dc0] ;  /* 0x001dc00032307984 */ /* 0x000e620000004c00 */
[C---:B--2---:R-:W-:Y:S01]  /*3710*/  IMAD.SHL.U32 R5, R0.reuse, 0x1000, RZ ;  /* 0x0000100000057824 */ /* 0x044fe200078e00ff */
[----:B------:R-:W-:-:S04]  /*3720*/  SHF.L.U64.HI R93, R0, 0xc, R93 ;  /* 0x0000000c005d7819 */ /* 0x000fc8000001025d */
[----:B------:R-:W-:Y:S02]  /*3730*/  LOP3.LUT R5, R5, R36, RZ, 0xfc, !PT ;  /* 0x0000002405057212 */ /* 0x000fe400078efcff */
[----:B------:R-:W-:Y:S02]  /*3740*/  LOP3.LUT R37, R93, R37, RZ, 0xfc, !PT ;  /* 0x000000255d257212 */ /* 0x000fe400078efcff */
[----:B------:R-:W-:-:S05]  /*3750*/  IADD3 R2, P0, R2, R5, RZ ;  /* 0x0000000502027210 */ /* 0x000fca0007f1e0ff */
[----:B------:R-:W-:-:S05]  /*3760*/  IMAD.X R3, R3, 0x1, R37, P0 ;  /* 0x0000000103037824 */ /* 0x000fca00000e0625 */
[----:B-1----:R-:W-:Y:S01]  /*3770*/  STG.E.128 [R2.64], R48 ;  /* 0x0000003002007986 */ /* 0x002fe2000c101d04 */
[----:B------:R-:W-:Y:S05]  /*3780*/  EXIT ;  /* 0x000000000000794d */ /* 0x000fea0003800000 */
.L_x_1:
[----:B------:R-:W-:-:S00]  /*3790*/  BRA `(.L_x_1) ;  /* 0xfffffff000007947 */ /* 0x000fc0000383ffff */
[----:B------:R-:W-:-:S00]  /*37a0*/  NOP ;  /* 0x0000000000007918 */ /* 0x000fc00000000000 */
        /* <DEDUP_REMOVED lines=13> */
.L_x_2:


//--------------------- .nv.shared.chunk_scaled_dot_kkt_fwd_kernel --------------------------
	.section	.nv.shared.chunk_scaled_dot_kkt_fwd_kernel,"aw",@nobits
	.align	16
